	.target	sm_90a

	.elftype	@"ET_EXEC"


//--------------------- .note.nv.tkinfo           --------------------------
	.section	.note.nv.tkinfo,"",@"SHT_NOTE"
	.sectionflags	@"SHF_NOTE_NV_TKINFO"
	.tkinfo
        /*0018*/ 	.word	0x00000002
        /*0030*/ 	.string	""
        /*0030*/ 	.string	"ptxas"
        /*0030*/ 	.string	"Cuda compilation tools, release 13.0, V13.0.88"
        /*0030*/ 	.string	"Build cuda_13.0.r13.0/compiler.36424714_0"
        /*0030*/ 	.string	"-arch sm_90a -m 64 "



//--------------------- .note.nv.cuinfo           --------------------------
	.section	.note.nv.cuinfo,"",@"SHT_NOTE"
	.sectionflags	@"SHF_NOTE_NV_CUINFO"
        /*0018*/ 	.short	0x0002
        /*001a*/ 	.short	0x005a
        /*001c*/ 	.short	0x0082
	.zero		2


//--------------------- .nv.info                  --------------------------
	.section	.nv.info,"",@"SHT_CUDA_INFO"
	.align	4


	//----- nvinfo : EIATTR_REGCOUNT
	.align		4
        /*0000*/ 	.byte	0x04, 0x2f
        /*0002*/ 	.short	(.L_12 - .L_11)
	.align		4
.L_11:
        /*0004*/ 	.word	index@(_ZN7cutlass13device_kernelIN5flash19enable_sm80_to_sm89INS1_16FlashAttnFwdSm80INS1_25CollectiveMainloopFwdSm80ILi8ELi2ELb0EN4cute5tupleIJNS5_1CILi128EEENS7_ILi64EEENS7_ILi192EEEEEELi192ENS_6half_tEfNS_4arch4Sm80ELb1ELb0ELb1ELb1ELb0ELb1ELb1ELb1EEENS1_21CollectiveEpilogueFwdINS6_IJS8_SA_S9_EEENS6_IJNS7_ILi1EEESI_SI_EEESC_SE_Li256ELb1ELb1ELb1ELb0EEENS1_36VarlenDynamicPersistentTileSchedulerILi128ELi64ELi256ELi256ELb1ELb1ELb0ELb1ELb1ELb1EEEEEEEEEvNT_6ParamsE)
        /*0008*/ 	.word	0x00000004


	//----- nvinfo : EIATTR_FRAME_SIZE
	.align		4
.L_12:
        /*000c*/ 	.byte	0x04, 0x11
        /*000e*/ 	.short	(.L_14 - .L_13)
	.align		4
.L_13:
        /*0010*/ 	.word	index@(_ZN7cutlass13device_kernelIN5flash19enable_sm80_to_sm89INS1_16FlashAttnFwdSm80INS1_25CollectiveMainloopFwdSm80ILi8ELi2ELb0EN4cute5tupleIJNS5_1CILi128EEENS7_ILi64EEENS7_ILi192EEEEEELi192ENS_6half_tEfNS_4arch4Sm80ELb1ELb0ELb1ELb1ELb0ELb1ELb1ELb1EEENS1_21CollectiveEpilogueFwdINS6_IJS8_SA_S9_EEENS6_IJNS7_ILi1EEESI_SI_EEESC_SE_Li256ELb1ELb1ELb1ELb0EEENS1_36VarlenDynamicPersistentTileSchedulerILi128ELi64ELi256ELi256ELb1ELb1ELb0ELb1ELb1ELb1EEEEEEEEEvNT_6ParamsE)
        /*0014*/ 	.word	0x00000000


	//----- nvinfo : EIATTR_REGCOUNT
	.align		4
.L_14:
        /*0018*/ 	.byte	0x04, 0x2f
        /*001a*/ 	.short	(.L_16 - .L_15)
	.align		4
.L_15:
        /*001c*/ 	.word	index@(_ZN7cutlass13device_kernelIN5flash19enable_sm80_to_sm89INS1_16FlashAttnFwdSm80INS1_25CollectiveMainloopFwdSm80ILi8ELi2ELb0EN4cute5tupleIJNS5_1CILi128EEENS7_ILi64EEENS7_ILi192EEEEEELi192ENS_6half_tEfNS_4arch4Sm80ELb1ELb0ELb1ELb1ELb0ELb0ELb1ELb1EEENS1_21CollectiveEpilogueFwdINS6_IJS8_SA_S9_EEENS6_IJNS7_ILi1EEESI_SI_EEESC_SE_Li256ELb1ELb1ELb1ELb0EEENS1_36VarlenDynamicPersistentTileSchedulerILi128ELi64ELi256ELi256ELb1ELb1ELb0ELb1ELb1ELb1EEEEEEEEEvNT_6ParamsE)
        /*0020*/ 	.word	0x00000004


	//----- nvinfo : EIATTR_FRAME_SIZE
	.align		4
.L_16:
        /*0024*/ 	.byte	0x04, 0x11
        /*0026*/ 	.short	(.L_18 - .L_17)
	.align		4
.L_17:
        /*0028*/ 	.word	index@(_ZN7cutlass13device_kernelIN5flash19enable_sm80_to_sm89INS1_16FlashAttnFwdSm80INS1_25CollectiveMainloopFwdSm80ILi8ELi2ELb0EN4cute5tupleIJNS5_1CILi128EEENS7_ILi64EEENS7_ILi192EEEEEELi192ENS_6half_tEfNS_4arch4Sm80ELb1ELb0ELb1ELb1ELb0ELb0ELb1ELb1EEENS1_21CollectiveEpilogueFwdINS6_IJS8_SA_S9_EEENS6_IJNS7_ILi1EEESI_SI_EEESC_SE_Li256ELb1ELb1ELb1ELb0EEENS1_36VarlenDynamicPersistentTileSchedulerILi128ELi64ELi256ELi256ELb1ELb1ELb0ELb1ELb1ELb1EEEEEEEEEvNT_6ParamsE)
        /*002c*/ 	.word	0x00000000


	//----- nvinfo : EIATTR_REGCOUNT
	.align		4
.L_18:
        /*0030*/ 	.byte	0x04, 0x2f
        /*0032*/ 	.short	(.L_20 - .L_19)
	.align		4
.L_19:
        /*0034*/ 	.word	index@(_ZN7cutlass13device_kernelIN5flash19enable_sm80_to_sm89INS1_16FlashAttnFwdSm80INS1_25CollectiveMainloopFwdSm80ILi8ELi2ELb1EN4cute5tupleIJNS5_1CILi128EEENS7_ILi96EEENS7_ILi192EEEEEELi192ENS_6half_tEfNS_4arch4Sm80ELb1ELb0ELb1ELb0ELb0ELb0ELb1ELb1EEENS1_21CollectiveEpilogueFwdINS6_IJS8_SA_S9_EEENS6_IJNS7_ILi1EEESI_SI_EEESC_SE_Li256ELb0ELb1ELb1ELb0EEENS1_30DynamicPersistentTileSchedulerILi256ELi256ELb1ELb1ELb0EEEEEEEEEvNT_6ParamsE)
        /*0038*/ 	.word	0x00000004


	//----- nvinfo : EIATTR_FRAME_SIZE
	.align		4
.L_20:
        /*003c*/ 	.byte	0x04, 0x11
        /*003e*/ 	.short	(.L_22 - .L_21)
	.align		4
.L_21:
        /*0040*/ 	.word	index@(_ZN7cutlass13device_kernelIN5flash19enable_sm80_to_sm89INS1_16FlashAttnFwdSm80INS1_25CollectiveMainloopFwdSm80ILi8ELi2ELb1EN4cute5tupleIJNS5_1CILi128EEENS7_ILi96EEENS7_ILi192EEEEEELi192ENS_6half_tEfNS_4arch4Sm80ELb1ELb0ELb1ELb0ELb0ELb0ELb1ELb1EEENS1_21CollectiveEpilogueFwdINS6_IJS8_SA_S9_EEENS6_IJNS7_ILi1EEESI_SI_EEESC_SE_Li256ELb0ELb1ELb1ELb0EEENS1_30DynamicPersistentTileSchedulerILi256ELi256ELb1ELb1ELb0EEEEEEEEEvNT_6ParamsE)
        /*0044*/ 	.word	0x00000000


	//----- nvinfo : EIATTR_REGCOUNT
	.align		4
.L_22:
        /*0048*/ 	.byte	0x04, 0x2f
        /*004a*/ 	.short	(.L_24 - .L_23)
	.align		4
.L_23:
        /*004c*/ 	.word	index@(_ZN7cutlass13device_kernelIN5flash19enable_sm80_to_sm89INS1_16FlashAttnFwdSm80INS1_25CollectiveMainloopFwdSm80ILi8ELi2ELb0EN4cute5tupleIJNS5_1CILi128EEENS7_ILi64EEENS7_ILi192EEEEEELi192ENS_6half_tEfNS_4arch4Sm80ELb0ELb1ELb1ELb1ELb0ELb1ELb1ELb1EEENS1_21CollectiveEpilogueFwdINS6_IJS8_SA_S9_EEENS6_IJNS7_ILi1EEESI_SI_EEESC_SE_Li256ELb1ELb1ELb1ELb0EEENS1_36VarlenDynamicPersistentTileSchedulerILi128ELi64ELi256ELi256ELb1ELb1ELb0ELb1ELb0ELb1EEEEEEEEEvNT_6ParamsE)
        /*0050*/ 	.word	0x00000004


	//----- nvinfo : EIATTR_FRAME_SIZE
	.align		4
.L_24:
        /*0054*/ 	.byte	0x04, 0x11
        /*0056*/ 	.short	(.L_26 - .L_25)
	.align		4
.L_25:
        /*0058*/ 	.word	index@(_ZN7cutlass13device_kernelIN5flash19enable_sm80_to_sm89INS1_16FlashAttnFwdSm80INS1_25CollectiveMainloopFwdSm80ILi8ELi2ELb0EN4cute5tupleIJNS5_1CILi128EEENS7_ILi64EEENS7_ILi192EEEEEELi192ENS_6half_tEfNS_4arch4Sm80ELb0ELb1ELb1ELb1ELb0ELb1ELb1ELb1EEENS1_21CollectiveEpilogueFwdINS6_IJS8_SA_S9_EEENS6_IJNS7_ILi1EEESI_SI_EEESC_SE_Li256ELb1ELb1ELb1ELb0EEENS1_36VarlenDynamicPersistentTileSchedulerILi128ELi64ELi256ELi256ELb1ELb1ELb0ELb1ELb0ELb1EEEEEEEEEvNT_6ParamsE)
        /*005c*/ 	.word	0x00000000


	//----- nvinfo : EIATTR_REGCOUNT
	.align		4
.L_26:
        /*0060*/ 	.byte	0x04, 0x2f
        /*0062*/ 	.short	(.L_28 - .L_27)
	.align		4
.L_27:
        /*0064*/ 	.word	index@(_ZN7cutlass13device_kernelIN5flash19enable_sm80_to_sm89INS1_16FlashAttnFwdSm80INS1_25CollectiveMainloopFwdSm80ILi8ELi2ELb0EN4cute5tupleIJNS5_1CILi128EEENS7_ILi64EEENS7_ILi192EEEEEELi192ENS_6half_tEfNS_4arch4Sm80ELb0ELb1ELb1ELb1ELb0ELb0ELb1ELb1EEENS1_21CollectiveEpilogueFwdINS6_IJS8_SA_S9_EEENS6_IJNS7_ILi1EEESI_SI_EEESC_SE_Li256ELb1ELb1ELb1ELb0EEENS1_36VarlenDynamicPersistentTileSchedulerILi128ELi64ELi256ELi256ELb1ELb1ELb0ELb1ELb0ELb1EEEEEEEEEvNT_6ParamsE)
        /*0068*/ 	.word	0x00000004


	//----- nvinfo : EIATTR_FRAME_SIZE
	.align		4
.L_28:
        /*006c*/ 	.byte	0x04, 0x11
        /*006e*/ 	.short	(.L_30 - .L_29)
	.align		4
.L_29:
        /*0070*/ 	.word	index@(_ZN7cutlass13device_kernelIN5flash19enable_sm80_to_sm89INS1_16FlashAttnFwdSm80INS1_25CollectiveMainloopFwdSm80ILi8ELi2ELb0EN4cute5tupleIJNS5_1CILi128EEENS7_ILi64EEENS7_ILi192EEEEEELi192ENS_6half_tEfNS_4arch4Sm80ELb0ELb1ELb1ELb1ELb0ELb0ELb1ELb1EEENS1_21CollectiveEpilogueFwdINS6_IJS8_SA_S9_EEENS6_IJNS7_ILi1EEESI_SI_EEESC_SE_Li256ELb1ELb1ELb1ELb0EEENS1_36VarlenDynamicPersistentTileSchedulerILi128ELi64ELi256ELi256ELb1ELb1ELb0ELb1ELb0ELb1EEEEEEEEEvNT_6ParamsE)
        /*0074*/ 	.word	0x00000000


	//----- nvinfo : EIATTR_REGCOUNT
	.align		4
.L_30:
        /*0078*/ 	.byte	0x04, 0x2f
        /*007a*/ 	.short	(.L_32 - .L_31)
	.align		4
.L_31:
        /*007c*/ 	.word	index@(_ZN7cutlass13device_kernelIN5flash19enable_sm80_to_sm89INS1_16FlashAttnFwdSm80INS1_25CollectiveMainloopFwdSm80ILi8ELi2ELb0EN4cute5tupleIJNS5_1CILi128EEENS7_ILi64EEENS7_ILi192EEEEEELi192ENS_6half_tEfNS_4arch4Sm80ELb0ELb1ELb1ELb0ELb0ELb0ELb1ELb1EEENS1_21CollectiveEpilogueFwdINS6_IJS8_SA_S9_EEENS6_IJNS7_ILi1EEESI_SI_EEESC_SE_Li256ELb0ELb1ELb1ELb0EEENS1_19SingleTileSchedulerILb0ELb1ELb1ELi128EEEEEEEEEvNT_6ParamsE)
        /*0080*/ 	.word	0x00000004


	//----- nvinfo : EIATTR_FRAME_SIZE
	.align		4
.L_32:
        /*0084*/ 	.byte	0x04, 0x11
        /*0086*/ 	.short	(.L_34 - .L_33)
	.align		4
.L_33:
        /*0088*/ 	.word	index@(_ZN7cutlass13device_kernelIN5flash19enable_sm80_to_sm89INS1_16FlashAttnFwdSm80INS1_25CollectiveMainloopFwdSm80ILi8ELi2ELb0EN4cute5tupleIJNS5_1CILi128EEENS7_ILi64EEENS7_ILi192EEEEEELi192ENS_6half_tEfNS_4arch4Sm80ELb0ELb1ELb1ELb0ELb0ELb0ELb1ELb1EEENS1_21CollectiveEpilogueFwdINS6_IJS8_SA_S9_EEENS6_IJNS7_ILi1EEESI_SI_EEESC_SE_Li256ELb0ELb1ELb1ELb0EEENS1_19SingleTileSchedulerILb0ELb1ELb1ELi128EEEEEEEEEvNT_6ParamsE)
        /*008c*/ 	.word	0x00000000


	//----- nvinfo : EIATTR_REGCOUNT
	.align		4
.L_34:
        /*0090*/ 	.byte	0x04, 0x2f
        /*0092*/ 	.short	(.L_36 - .L_35)
	.align		4
.L_35:
        /*0094*/ 	.word	index@(_ZN7cutlass13device_kernelIN5flash19enable_sm80_to_sm89INS1_16FlashAttnFwdSm80INS1_25CollectiveMainloopFwdSm80ILi8ELi2ELb0EN4cute5tupleIJNS5_1CILi128EEENS7_ILi64EEENS7_ILi192EEEEEELi192ENS_6half_tEfNS_4arch4Sm80ELb0ELb0ELb1ELb1ELb0ELb1ELb1ELb1EEENS1_21CollectiveEpilogueFwdINS6_IJS8_SA_S9_EEENS6_IJNS7_ILi1EEESI_SI_EEESC_SE_Li256ELb1ELb1ELb1ELb0EEENS1_36VarlenDynamicPersistentTileSchedulerILi128ELi64ELi256ELi256ELb1ELb1ELb0ELb0ELb1ELb1EEEEEEEEEvNT_6ParamsE)
        /*0098*/ 	.word	0x00000004


	//----- nvinfo : EIATTR_FRAME_SIZE
	.align		4
.L_36:
        /*009c*/ 	.byte	0x04, 0x11
        /*009e*/ 	.short	(.L_38 - .L_37)
	.align		4
.L_37:
        /*00a0*/ 	.word	index@(_ZN7cutlass13device_kernelIN5flash19enable_sm80_to_sm89INS1_16FlashAttnFwdSm80INS1_25CollectiveMainloopFwdSm80ILi8ELi2ELb0EN4cute5tupleIJNS5_1CILi128EEENS7_ILi64EEENS7_ILi192EEEEEELi192ENS_6half_tEfNS_4arch4Sm80ELb0ELb0ELb1ELb1ELb0ELb1ELb1ELb1EEENS1_21CollectiveEpilogueFwdINS6_IJS8_SA_S9_EEENS6_IJNS7_ILi1EEESI_SI_EEESC_SE_Li256ELb1ELb1ELb1ELb0EEENS1_36VarlenDynamicPersistentTileSchedulerILi128ELi64ELi256ELi256ELb1ELb1ELb0ELb0ELb1ELb1EEEEEEEEEvNT_6ParamsE)
        /*00a4*/ 	.word	0x00000000


	//----- nvinfo : EIATTR_REGCOUNT
	.align		4
.L_38:
        /*00a8*/ 	.byte	0x04, 0x2f
        /*00aa*/ 	.short	(.L_40 - .L_39)
	.align		4
.L_39:
        /*00ac*/ 	.word	index@(_ZN7cutlass13device_kernelIN5flash19enable_sm80_to_sm89INS1_16FlashAttnFwdSm80INS1_25CollectiveMainloopFwdSm80ILi8ELi2ELb0EN4cute5tupleIJNS5_1CILi128EEENS7_ILi64EEENS7_ILi192EEEEEELi192ENS_6half_tEfNS_4arch4Sm80ELb0ELb0ELb1ELb1ELb0ELb0ELb1ELb1EEENS1_21CollectiveEpilogueFwdINS6_IJS8_SA_S9_EEENS6_IJNS7_ILi1EEESI_SI_EEESC_SE_Li256ELb1ELb1ELb1ELb0EEENS1_36VarlenDynamicPersistentTileSchedulerILi128ELi64ELi256ELi256ELb1ELb1ELb0ELb0ELb1ELb1EEEEEEEEEvNT_6ParamsE)
        /*00b0*/ 	.word	0x00000004


	//----- nvinfo : EIATTR_FRAME_SIZE
	.align		4
.L_40:
        /*00b4*/ 	.byte	0x04, 0x11
        /*00b6*/ 	.short	(.L_42 - .L_41)
	.align		4
.L_41:
        /*00b8*/ 	.word	index@(_ZN7cutlass13device_kernelIN5flash19enable_sm80_to_sm89INS1_16FlashAttnFwdSm80INS1_25CollectiveMainloopFwdSm80ILi8ELi2ELb0EN4cute5tupleIJNS5_1CILi128EEENS7_ILi64EEENS7_ILi192EEEEEELi192ENS_6half_tEfNS_4arch4Sm80ELb0ELb0ELb1ELb1ELb0ELb0ELb1ELb1EEENS1_21CollectiveEpilogueFwdINS6_IJS8_SA_S9_EEENS6_IJNS7_ILi1EEESI_SI_EEESC_SE_Li256ELb1ELb1ELb1ELb0EEENS1_36VarlenDynamicPersistentTileSchedulerILi128ELi64ELi256ELi256ELb1ELb1ELb0ELb0ELb1ELb1EEEEEEEEEvNT_6ParamsE)
        /*00bc*/ 	.word	0x00000000


	//----- nvinfo : EIATTR_REGCOUNT
	.align		4
.L_42:
        /*00c0*/ 	.byte	0x04, 0x2f
        /*00c2*/ 	.short	(.L_44 - .L_43)
	.align		4
.L_43:
        /*00c4*/ 	.word	index@(_ZN7cutlass13device_kernelIN5flash19enable_sm80_to_sm89INS1_16FlashAttnFwdSm80INS1_25CollectiveMainloopFwdSm80ILi8ELi2ELb1EN4cute5tupleIJNS5_1CILi128EEENS7_ILi96EEENS7_ILi192EEEEEELi192ENS_6half_tEfNS_4arch4Sm80ELb0ELb0ELb1ELb0ELb0ELb0ELb1ELb1EEENS1_21CollectiveEpilogueFwdINS6_IJS8_SA_S9_EEENS6_IJNS7_ILi1EEESI_SI_EEESC_SE_Li256ELb0ELb1ELb1ELb0EEENS1_19SingleTileSchedulerILb0ELb1ELb1ELi128EEEEEEEEEvNT_6ParamsE)
        /*00c8*/ 	.word	0x00000004


	//----- nvinfo : EIATTR_FRAME_SIZE
	.align		4
.L_44:
        /*00cc*/ 	.byte	0x04, 0x11
        /*00ce*/ 	.short	(.L_46 - .L_45)
	.align		4
.L_45:
        /*00d0*/ 	.word	index@(_ZN7cutlass13device_kernelIN5flash19enable_sm80_to_sm89INS1_16FlashAttnFwdSm80INS1_25CollectiveMainloopFwdSm80ILi8ELi2ELb1EN4cute5tupleIJNS5_1CILi128EEENS7_ILi96EEENS7_ILi192EEEEEELi192ENS_6half_tEfNS_4arch4Sm80ELb0ELb0ELb1ELb0ELb0ELb0ELb1ELb1EEENS1_21CollectiveEpilogueFwdINS6_IJS8_SA_S9_EEENS6_IJNS7_ILi1EEESI_SI_EEESC_SE_Li256ELb0ELb1ELb1ELb0EEENS1_19SingleTileSchedulerILb0ELb1ELb1ELi128EEEEEEEEEvNT_6ParamsE)
        /*00d4*/ 	.word	0x00000000


	//----- nvinfo : EIATTR_REGCOUNT
	.align		4
.L_46:
        /*00d8*/ 	.byte	0x04, 0x2f
        /*00da*/ 	.short	(.L_48 - .L_47)
	.align		4
.L_47:
        /*00dc*/ 	.word	index@(_ZN7cutlass13device_kernelIN5flash19enable_sm80_to_sm89INS1_16FlashAttnFwdSm80INS1_25CollectiveMainloopFwdSm80ILi8ELi1ELb0EN4cute5tupleIJNS5_1CILi128EEENS7_ILi64EEENS7_ILi192EEEEEELi192ENS_6half_tEfNS_4arch4Sm80ELb1ELb0ELb1ELb1ELb0ELb1ELb1ELb1EEENS1_21CollectiveEpilogueFwdINS6_IJS8_SA_S9_EEENS6_IJNS7_ILi1EEESI_SI_EEESC_SE_Li256ELb1ELb1ELb1ELb0EEENS1_36VarlenDynamicPersistentTileSchedulerILi128ELi64ELi256ELi256ELb1ELb1ELb0ELb1ELb1ELb1EEEEEEEEEvNT_6ParamsE)
        /*00e0*/ 	.word	0x00000004


	//----- nvinfo : EIATTR_FRAME_SIZE
	.align		4
.L_48:
        /*00e4*/ 	.byte	0x04, 0x11
        /*00e6*/ 	.short	(.L_50 - .L_49)
	.align		4
.L_49:
        /*00e8*/ 	.word	index@(_ZN7cutlass13device_kernelIN5flash19enable_sm80_to_sm89INS1_16FlashAttnFwdSm80INS1_25CollectiveMainloopFwdSm80ILi8ELi1ELb0EN4cute5tupleIJNS5_1CILi128EEENS7_ILi64EEENS7_ILi192EEEEEELi192ENS_6half_tEfNS_4arch4Sm80ELb1ELb0ELb1ELb1ELb0ELb1ELb1ELb1EEENS1_21CollectiveEpilogueFwdINS6_IJS8_SA_S9_EEENS6_IJNS7_ILi1EEESI_SI_EEESC_SE_Li256ELb1ELb1ELb1ELb0EEENS1_36VarlenDynamicPersistentTileSchedulerILi128ELi64ELi256ELi256ELb1ELb1ELb0ELb1ELb1ELb1EEEEEEEEEvNT_6ParamsE)
        /*00ec*/ 	.word	0x00000000


	//----- nvinfo : EIATTR_REGCOUNT
	.align		4
.L_50:
        /*00f0*/ 	.byte	0x04, 0x2f
        /*00f2*/ 	.short	(.L_52 - .L_51)
	.align		4
.L_51:
        /*00f4*/ 	.word	index@(_ZN7cutlass13device_kernelIN5flash19enable_sm80_to_sm89INS1_16FlashAttnFwdSm80INS1_25CollectiveMainloopFwdSm80ILi8ELi1ELb0EN4cute5tupleIJNS5_1CILi128EEENS7_ILi64EEENS7_ILi192EEEEEELi192ENS_6half_tEfNS_4arch4Sm80ELb1ELb0ELb1ELb1ELb0ELb0ELb1ELb1EEENS1_21CollectiveEpilogueFwdINS6_IJS8_SA_S9_EEENS6_IJNS7_ILi1EEESI_SI_EEESC_SE_Li256ELb1ELb1ELb1ELb0EEENS1_36VarlenDynamicPersistentTileSchedulerILi128ELi64ELi256ELi256ELb1ELb1ELb0ELb1ELb1ELb1EEEEEEEEEvNT_6ParamsE)
        /*00f8*/ 	.word	0x00000004


	//----- nvinfo : EIATTR_FRAME_SIZE
	.align		4
.L_52:
        /*00fc*/ 	.byte	0x04, 0x11
        /*00fe*/ 	.short	(.L_54 - .L_53)
	.align		4
.L_53:
        /*0100*/ 	.word	index@(_ZN7cutlass13device_kernelIN5flash19enable_sm80_to_sm89INS1_16FlashAttnFwdSm80INS1_25CollectiveMainloopFwdSm80ILi8ELi1ELb0EN4cute5tupleIJNS5_1CILi128EEENS7_ILi64EEENS7_ILi192EEEEEELi192ENS_6half_tEfNS_4arch4Sm80ELb1ELb0ELb1ELb1ELb0ELb0ELb1ELb1EEENS1_21CollectiveEpilogueFwdINS6_IJS8_SA_S9_EEENS6_IJNS7_ILi1EEESI_SI_EEESC_SE_Li256ELb1ELb1ELb1ELb0EEENS1_36VarlenDynamicPersistentTileSchedulerILi128ELi64ELi256ELi256ELb1ELb1ELb0ELb1ELb1ELb1EEEEEEEEEvNT_6ParamsE)
        /*0104*/ 	.word	0x00000000


	//----- nvinfo : EIATTR_REGCOUNT
	.align		4
.L_54:
        /*0108*/ 	.byte	0x04, 0x2f
        /*010a*/ 	.short	(.L_56 - .L_55)
	.align		4
.L_55:
        /*010c*/ 	.word	index@(_ZN7cutlass13device_kernelIN5flash19enable_sm80_to_sm89INS1_16FlashAttnFwdSm80INS1_25CollectiveMainloopFwdSm80ILi8ELi1ELb1EN4cute5tupleIJNS5_1CILi128EEENS7_ILi96EEENS7_ILi192EEEEEELi192ENS_6half_tEfNS_4arch4Sm80ELb1ELb0ELb1ELb0ELb0ELb0ELb1ELb1EEENS1_21CollectiveEpilogueFwdINS6_IJS8_SA_S9_EEENS6_IJNS7_ILi1EEESI_SI_EEESC_SE_Li256ELb0ELb1ELb1ELb0EEENS1_30DynamicPersistentTileSchedulerILi256ELi256ELb1ELb1ELb0EEEEEEEEEvNT_6ParamsE)
        /*0110*/ 	.word	0x00000004


	//----- nvinfo : EIATTR_FRAME_SIZE
	.align		4
.L_56:
        /*0114*/ 	.byte	0x04, 0x11
        /*0116*/ 	.short	(.L_58 - .L_57)
	.align		4
.L_57:
        /*0118*/ 	.word	index@(_ZN7cutlass13device_kernelIN5flash19enable_sm80_to_sm89INS1_16FlashAttnFwdSm80INS1_25CollectiveMainloopFwdSm80ILi8ELi1ELb1EN4cute5tupleIJNS5_1CILi128EEENS7_ILi96EEENS7_ILi192EEEEEELi192ENS_6half_tEfNS_4arch4Sm80ELb1ELb0ELb1ELb0ELb0ELb0ELb1ELb1EEENS1_21CollectiveEpilogueFwdINS6_IJS8_SA_S9_EEENS6_IJNS7_ILi1EEESI_SI_EEESC_SE_Li256ELb0ELb1ELb1ELb0EEENS1_30DynamicPersistentTileSchedulerILi256ELi256ELb1ELb1ELb0EEEEEEEEEvNT_6ParamsE)
        /*011c*/ 	.word	0x00000000


	//----- nvinfo : EIATTR_REGCOUNT
	.align		4
.L_58:
        /*0120*/ 	.byte	0x04, 0x2f
        /*0122*/ 	.short	(.L_60 - .L_59)
	.align		4
.L_59:
        /*0124*/ 	.word	index@(_ZN7cutlass13device_kernelIN5flash19enable_sm80_to_sm89INS1_16FlashAttnFwdSm80INS1_25CollectiveMainloopFwdSm80ILi8ELi1ELb0EN4cute5tupleIJNS5_1CILi128EEENS7_ILi64EEENS7_ILi192EEEEEELi192ENS_6half_tEfNS_4arch4Sm80ELb0ELb1ELb1ELb1ELb0ELb1ELb1ELb1EEENS1_21CollectiveEpilogueFwdINS6_IJS8_SA_S9_EEENS6_IJNS7_ILi1EEESI_SI_EEESC_SE_Li256ELb1ELb1ELb1ELb0EEENS1_36VarlenDynamicPersistentTileSchedulerILi128ELi64ELi256ELi256ELb1ELb1ELb0ELb1ELb0ELb1EEEEEEEEEvNT_6ParamsE)
        /*0128*/ 	.word	0x00000004


	//----- nvinfo : EIATTR_FRAME_SIZE
	.align		4
.L_60:
        /*012c*/ 	.byte	0x04, 0x11
        /*012e*/ 	.short	(.L_62 - .L_61)
	.align		4
.L_61:
        /*0130*/ 	.word	index@(_ZN7cutlass13device_kernelIN5flash19enable_sm80_to_sm89INS1_16FlashAttnFwdSm80INS1_25CollectiveMainloopFwdSm80ILi8ELi1ELb0EN4cute5tupleIJNS5_1CILi128EEENS7_ILi64EEENS7_ILi192EEEEEELi192ENS_6half_tEfNS_4arch4Sm80ELb0ELb1ELb1ELb1ELb0ELb1ELb1ELb1EEENS1_21CollectiveEpilogueFwdINS6_IJS8_SA_S9_EEENS6_IJNS7_ILi1EEESI_SI_EEESC_SE_Li256ELb1ELb1ELb1ELb0EEENS1_36VarlenDynamicPersistentTileSchedulerILi128ELi64ELi256ELi256ELb1ELb1ELb0ELb1ELb0ELb1EEEEEEEEEvNT_6ParamsE)
        /*0134*/ 	.word	0x00000000


	//----- nvinfo : EIATTR_REGCOUNT
	.align		4
.L_62:
        /*0138*/ 	.byte	0x04, 0x2f
        /*013a*/ 	.short	(.L_64 - .L_63)
	.align		4
.L_63:
        /*013c*/ 	.word	index@(_ZN7cutlass13device_kernelIN5flash19enable_sm80_to_sm89INS1_16FlashAttnFwdSm80INS1_25CollectiveMainloopFwdSm80ILi8ELi1ELb0EN4cute5tupleIJNS5_1CILi128EEENS7_ILi64EEENS7_ILi192EEEEEELi192ENS_6half_tEfNS_4arch4Sm80ELb0ELb1ELb1ELb1ELb0ELb0ELb1ELb1EEENS1_21CollectiveEpilogueFwdINS6_IJS8_SA_S9_EEENS6_IJNS7_ILi1EEESI_SI_EEESC_SE_Li256ELb1ELb1ELb1ELb0EEENS1_36VarlenDynamicPersistentTileSchedulerILi128ELi64ELi256ELi256ELb1ELb1ELb0ELb1ELb0ELb1EEEEEEEEEvNT_6ParamsE)
        /*0140*/ 	.word	0x00000004


	//----- nvinfo : EIATTR_FRAME_SIZE
	.align		4
.L_64:
        /*0144*/ 	.byte	0x04, 0x11
        /*0146*/ 	.short	(.L_66 - .L_65)
	.align		4
.L_65:
        /*0148*/ 	.word	index@(_ZN7cutlass13device_kernelIN5flash19enable_sm80_to_sm89INS1_16FlashAttnFwdSm80INS1_25CollectiveMainloopFwdSm80ILi8ELi1ELb0EN4cute5tupleIJNS5_1CILi128EEENS7_ILi64EEENS7_ILi192EEEEEELi192ENS_6half_tEfNS_4arch4Sm80ELb0ELb1ELb1ELb1ELb0ELb0ELb1ELb1EEENS1_21CollectiveEpilogueFwdINS6_IJS8_SA_S9_EEENS6_IJNS7_ILi1EEESI_SI_EEESC_SE_Li256ELb1ELb1ELb1ELb0EEENS1_36VarlenDynamicPersistentTileSchedulerILi128ELi64ELi256ELi256ELb1ELb1ELb0ELb1ELb0ELb1EEEEEEEEEvNT_6ParamsE)
        /*014c*/ 	.word	0x00000000


	//----- nvinfo : EIATTR_REGCOUNT
	.align		4
.L_66:
        /*0150*/ 	.byte	0x04, 0x2f
        /*0152*/ 	.short	(.L_68 - .L_67)
	.align		4
.L_67:
        /*0154*/ 	.word	index@(_ZN7cutlass13device_kernelIN5flash19enable_sm80_to_sm89INS1_16FlashAttnFwdSm80INS1_25CollectiveMainloopFwdSm80ILi8ELi1ELb0EN4cute5tupleIJNS5_1CILi128EEENS7_ILi64EEENS7_ILi192EEEEEELi192ENS_6half_tEfNS_4arch4Sm80ELb0ELb1ELb1ELb0ELb0ELb0ELb1ELb1EEENS1_21CollectiveEpilogueFwdINS6_IJS8_SA_S9_EEENS6_IJNS7_ILi1EEESI_SI_EEESC_SE_Li256ELb0ELb1ELb1ELb0EEENS1_19SingleTileSchedulerILb0ELb1ELb1ELi128EEEEEEEEEvNT_6ParamsE)
        /*0158*/ 	.word	0x00000004


	//----- nvinfo : EIATTR_FRAME_SIZE
	.align		4
.L_68:
        /*015c*/ 	.byte	0x04, 0x11
        /*015e*/ 	.short	(.L_70 - .L_69)
	.align		4
.L_69:
        /*0160*/ 	.word	index@(_ZN7cutlass13device_kernelIN5flash19enable_sm80_to_sm89INS1_16FlashAttnFwdSm80INS1_25CollectiveMainloopFwdSm80ILi8ELi1ELb0EN4cute5tupleIJNS5_1CILi128EEENS7_ILi64EEENS7_ILi192EEEEEELi192ENS_6half_tEfNS_4arch4Sm80ELb0ELb1ELb1ELb0ELb0ELb0ELb1ELb1EEENS1_21CollectiveEpilogueFwdINS6_IJS8_SA_S9_EEENS6_IJNS7_ILi1EEESI_SI_EEESC_SE_Li256ELb0ELb1ELb1ELb0EEENS1_19SingleTileSchedulerILb0ELb1ELb1ELi128EEEEEEEEEvNT_6ParamsE)
        /*0164*/ 	.word	0x00000000


	//----- nvinfo : EIATTR_REGCOUNT
	.align		4
.L_70:
        /*0168*/ 	.byte	0x04, 0x2f
        /*016a*/ 	.short	(.L_72 - .L_71)
	.align		4
.L_71:
        /*016c*/ 	.word	index@(_ZN7cutlass13device_kernelIN5flash19enable_sm80_to_sm89INS1_16FlashAttnFwdSm80INS1_25CollectiveMainloopFwdSm80ILi8ELi1ELb0EN4cute5tupleIJNS5_1CILi128EEENS7_ILi64EEENS7_ILi192EEEEEELi192ENS_6half_tEfNS_4arch4Sm80ELb0ELb0ELb1ELb1ELb0ELb1ELb1ELb1EEENS1_21CollectiveEpilogueFwdINS6_IJS8_SA_S9_EEENS6_IJNS7_ILi1EEESI_SI_EEESC_SE_Li256ELb1ELb1ELb1ELb0EEENS1_36VarlenDynamicPersistentTileSchedulerILi128ELi64ELi256ELi256ELb1ELb1ELb0ELb0ELb1ELb1EEEEEEEEEvNT_6ParamsE)
        /*0170*/ 	.word	0x00000004


	//----- nvinfo : EIATTR_FRAME_SIZE
	.align		4
.L_72:
        /*0174*/ 	.byte	0x04, 0x11
        /*0176*/ 	.short	(.L_74 - .L_73)
	.align		4
.L_73:
        /*0178*/ 	.word	index@(_ZN7cutlass13device_kernelIN5flash19enable_sm80_to_sm89INS1_16FlashAttnFwdSm80INS1_25CollectiveMainloopFwdSm80ILi8ELi1ELb0EN4cute5tupleIJNS5_1CILi128EEENS7_ILi64EEENS7_ILi192EEEEEELi192ENS_6half_tEfNS_4arch4Sm80ELb0ELb0ELb1ELb1ELb0ELb1ELb1ELb1EEENS1_21CollectiveEpilogueFwdINS6_IJS8_SA_S9_EEENS6_IJNS7_ILi1EEESI_SI_EEESC_SE_Li256ELb1ELb1ELb1ELb0EEENS1_36VarlenDynamicPersistentTileSchedulerILi128ELi64ELi256ELi256ELb1ELb1ELb0ELb0ELb1ELb1EEEEEEEEEvNT_6ParamsE)
        /*017c*/ 	.word	0x00000000


	//----- nvinfo : EIATTR_REGCOUNT
	.align		4
.L_74:
        /*0180*/ 	.byte	0x04, 0x2f
        /*0182*/ 	.short	(.L_76 - .L_75)
	.align		4
.L_75:
        /*0184*/ 	.word	index@(_ZN7cutlass13device_kernelIN5flash19enable_sm80_to_sm89INS1_16FlashAttnFwdSm80INS1_25CollectiveMainloopFwdSm80ILi8ELi1ELb0EN4cute5tupleIJNS5_1CILi128EEENS7_ILi64EEENS7_ILi192EEEEEELi192ENS_6half_tEfNS_4arch4Sm80ELb0ELb0ELb1ELb1ELb0ELb0ELb1ELb1EEENS1_21CollectiveEpilogueFwdINS6_IJS8_SA_S9_EEENS6_IJNS7_ILi1EEESI_SI_EEESC_SE_Li256ELb1ELb1ELb1ELb0EEENS1_36VarlenDynamicPersistentTileSchedulerILi128ELi64ELi256ELi256ELb1ELb1ELb0ELb0ELb1ELb1EEEEEEEEEvNT_6ParamsE)
        /*0188*/ 	.word	0x00000004


	//----- nvinfo : EIATTR_FRAME_SIZE
	.align		4
.L_76:
        /*018c*/ 	.byte	0x04, 0x11
        /*018e*/ 	.short	(.L_78 - .L_77)
	.align		4
.L_77:
        /*0190*/ 	.word	index@(_ZN7cutlass13device_kernelIN5flash19enable_sm80_to_sm89INS1_16FlashAttnFwdSm80INS1_25CollectiveMainloopFwdSm80ILi8ELi1ELb0EN4cute5tupleIJNS5_1CILi128EEENS7_ILi64EEENS7_ILi192EEEEEELi192ENS_6half_tEfNS_4arch4Sm80ELb0ELb0ELb1ELb1ELb0ELb0ELb1ELb1EEENS1_21CollectiveEpilogueFwdINS6_IJS8_SA_S9_EEENS6_IJNS7_ILi1EEESI_SI_EEESC_SE_Li256ELb1ELb1ELb1ELb0EEENS1_36VarlenDynamicPersistentTileSchedulerILi128ELi64ELi256ELi256ELb1ELb1ELb0ELb0ELb1ELb1EEEEEEEEEvNT_6ParamsE)
        /*0194*/ 	.word	0x00000000


	//----- nvinfo : EIATTR_REGCOUNT
	.align		4
.L_78:
        /*0198*/ 	.byte	0x04, 0x2f
        /*019a*/ 	.short	(.L_80 - .L_79)
	.align		4
.L_79:
        /*019c*/ 	.word	index@(_ZN7cutlass13device_kernelIN5flash19enable_sm80_to_sm89INS1_16FlashAttnFwdSm80INS1_25CollectiveMainloopFwdSm80ILi8ELi1ELb1EN4cute5tupleIJNS5_1CILi128EEENS7_ILi96EEENS7_ILi192EEEEEELi192ENS_6half_tEfNS_4arch4Sm80ELb0ELb0ELb1ELb0ELb0ELb0ELb1ELb1EEENS1_21CollectiveEpilogueFwdINS6_IJS8_SA_S9_EEENS6_IJNS7_ILi1EEESI_SI_EEESC_SE_Li256ELb0ELb1ELb1ELb0EEENS1_19SingleTileSchedulerILb0ELb1ELb1ELi128EEEEEEEEEvNT_6ParamsE)
        /*01a0*/ 	.word	0x00000004


	//----- nvinfo : EIATTR_FRAME_SIZE
	.align		4
.L_80:
        /*01a4*/ 	.byte	0x04, 0x11
        /*01a6*/ 	.short	(.L_82 - .L_81)
	.align		4
.L_81:
        /*01a8*/ 	.word	index@(_ZN7cutlass13device_kernelIN5flash19enable_sm80_to_sm89INS1_16FlashAttnFwdSm80INS1_25CollectiveMainloopFwdSm80ILi8ELi1ELb1EN4cute5tupleIJNS5_1CILi128EEENS7_ILi96EEENS7_ILi192EEEEEELi192ENS_6half_tEfNS_4arch4Sm80ELb0ELb0ELb1ELb0ELb0ELb0ELb1ELb1EEENS1_21CollectiveEpilogueFwdINS6_IJS8_SA_S9_EEENS6_IJNS7_ILi1EEESI_SI_EEESC_SE_Li256ELb0ELb1ELb1ELb0EEENS1_19SingleTileSchedulerILb0ELb1ELb1ELi128EEEEEEEEEvNT_6ParamsE)
        /*01ac*/ 	.word	0x00000000


	//----- nvinfo : EIATTR_MIN_STACK_SIZE
	.align		4
.L_82:
        /*01b0*/ 	.byte	0x04, 0x12
        /*01b2*/ 	.short	(.L_84 - .L_83)
	.align		4
.L_83:
        /*01b4*/ 	.word	index@(_ZN7cutlass13device_kernelIN5flash19enable_sm80_to_sm89INS1_16FlashAttnFwdSm80INS1_25CollectiveMainloopFwdSm80ILi8ELi1ELb1EN4cute5tupleIJNS5_1CILi128EEENS7_ILi96EEENS7_ILi192EEEEEELi192ENS_6half_tEfNS_4arch4Sm80ELb0ELb0ELb1ELb0ELb0ELb0ELb1ELb1EEENS1_21CollectiveEpilogueFwdINS6_IJS8_SA_S9_EEENS6_IJNS7_ILi1EEESI_SI_EEESC_SE_Li256ELb0ELb1ELb1ELb0EEENS1_19SingleTileSchedulerILb0ELb1ELb1ELi128EEEEEEEEEvNT_6ParamsE)
        /*01b8*/ 	.word	0x00000000


	//----- nvinfo : EIATTR_MIN_STACK_SIZE
	.align		4
.L_84:
        /*01bc*/ 	.byte	0x04, 0x12
        /*01be*/ 	.short	(.L_86 - .L_85)
	.align		4
.L_85:
        /*01c0*/ 	.word	index@(_ZN7cutlass13device_kernelIN5flash19enable_sm80_to_sm89INS1_16FlashAttnFwdSm80INS1_25CollectiveMainloopFwdSm80ILi8ELi1ELb0EN4cute5tupleIJNS5_1CILi128EEENS7_ILi64EEENS7_ILi192EEEEEELi192ENS_6half_tEfNS_4arch4Sm80ELb0ELb0ELb1ELb1ELb0ELb0ELb1ELb1EEENS1_21CollectiveEpilogueFwdINS6_IJS8_SA_S9_EEENS6_IJNS7_ILi1EEESI_SI_EEESC_SE_Li256ELb1ELb1ELb1ELb0EEENS1_36VarlenDynamicPersistentTileSchedulerILi128ELi64ELi256ELi256ELb1ELb1ELb0ELb0ELb1ELb1EEEEEEEEEvNT_6ParamsE)
        /*01c4*/ 	.word	0x00000000


	//----- nvinfo : EIATTR_MIN_STACK_SIZE
	.align		4
.L_86:
        /*01c8*/ 	.byte	0x04, 0x12
        /*01ca*/ 	.short	(.L_88 - .L_87)
	.align		4
.L_87:
        /*01cc*/ 	.word	index@(_ZN7cutlass13device_kernelIN5flash19enable_sm80_to_sm89INS1_16FlashAttnFwdSm80INS1_25CollectiveMainloopFwdSm80ILi8ELi1ELb0EN4cute5tupleIJNS5_1CILi128EEENS7_ILi64EEENS7_ILi192EEEEEELi192ENS_6half_tEfNS_4arch4Sm80ELb0ELb0ELb1ELb1ELb0ELb1ELb1ELb1EEENS1_21CollectiveEpilogueFwdINS6_IJS8_SA_S9_EEENS6_IJNS7_ILi1EEESI_SI_EEESC_SE_Li256ELb1ELb1ELb1ELb0EEENS1_36VarlenDynamicPersistentTileSchedulerILi128ELi64ELi256ELi256ELb1ELb1ELb0ELb0ELb1ELb1EEEEEEEEEvNT_6ParamsE)
        /*01d0*/ 	.word	0x00000000


	//----- nvinfo : EIATTR_MIN_STACK_SIZE
	.align		4
.L_88:
        /*01d4*/ 	.byte	0x04, 0x12
        /*01d6*/ 	.short	(.L_90 - .L_89)
	.align		4
.L_89:
        /*01d8*/ 	.word	index@(_ZN7cutlass13device_kernelIN5flash19enable_sm80_to_sm89INS1_16FlashAttnFwdSm80INS1_25CollectiveMainloopFwdSm80ILi8ELi1ELb0EN4cute5tupleIJNS5_1CILi128EEENS7_ILi64EEENS7_ILi192EEEEEELi192ENS_6half_tEfNS_4arch4Sm80ELb0ELb1ELb1ELb0ELb0ELb0ELb1ELb1EEENS1_21CollectiveEpilogueFwdINS6_IJS8_SA_S9_EEENS6_IJNS7_ILi1EEESI_SI_EEESC_SE_Li256ELb0ELb1ELb1ELb0EEENS1_19SingleTileSchedulerILb0ELb1ELb1ELi128EEEEEEEEEvNT_6ParamsE)
        /*01dc*/ 	.word	0x00000000


	//----- nvinfo : EIATTR_MIN_STACK_SIZE
	.align		4
.L_90:
        /*01e0*/ 	.byte	0x04, 0x12
        /*01e2*/ 	.short	(.L_92 - .L_91)
	.align		4
.L_91:
        /*01e4*/ 	.word	index@(_ZN7cutlass13device_kernelIN5flash19enable_sm80_to_sm89INS1_16FlashAttnFwdSm80INS1_25CollectiveMainloopFwdSm80ILi8ELi1ELb0EN4cute5tupleIJNS5_1CILi128EEENS7_ILi64EEENS7_ILi192EEEEEELi192ENS_6half_tEfNS_4arch4Sm80ELb0ELb1ELb1ELb1ELb0ELb0ELb1ELb1EEENS1_21CollectiveEpilogueFwdINS6_IJS8_SA_S9_EEENS6_IJNS7_ILi1EEESI_SI_EEESC_SE_Li256ELb1ELb1ELb1ELb0EEENS1_36VarlenDynamicPersistentTileSchedulerILi128ELi64ELi256ELi256ELb1ELb1ELb0ELb1ELb0ELb1EEEEEEEEEvNT_6ParamsE)
        /*01e8*/ 	.word	0x00000000


	//----- nvinfo : EIATTR_MIN_STACK_SIZE
	.align		4
.L_92:
        /*01ec*/ 	.byte	0x04, 0x12
        /*01ee*/ 	.short	(.L_94 - .L_93)
	.align		4
.L_93:
        /*01f0*/ 	.word	index@(_ZN7cutlass13device_kernelIN5flash19enable_sm80_to_sm89INS1_16FlashAttnFwdSm80INS1_25CollectiveMainloopFwdSm80ILi8ELi1ELb0EN4cute5tupleIJNS5_1CILi128EEENS7_ILi64EEENS7_ILi192EEEEEELi192ENS_6half_tEfNS_4arch4Sm80ELb0ELb1ELb1ELb1ELb0ELb1ELb1ELb1EEENS1_21CollectiveEpilogueFwdINS6_IJS8_SA_S9_EEENS6_IJNS7_ILi1EEESI_SI_EEESC_SE_Li256ELb1ELb1ELb1ELb0EEENS1_36VarlenDynamicPersistentTileSchedulerILi128ELi64ELi256ELi256ELb1ELb1ELb0ELb1ELb0ELb1EEEEEEEEEvNT_6ParamsE)
        /*01f4*/ 	.word	0x00000000


	//----- nvinfo : EIATTR_MIN_STACK_SIZE
	.align		4
.L_94:
        /*01f8*/ 	.byte	0x04, 0x12
        /*01fa*/ 	.short	(.L_96 - .L_95)
	.align		4
.L_95:
        /*01fc*/ 	.word	index@(_ZN7cutlass13device_kernelIN5flash19enable_sm80_to_sm89INS1_16FlashAttnFwdSm80INS1_25CollectiveMainloopFwdSm80ILi8ELi1ELb1EN4cute5tupleIJNS5_1CILi128EEENS7_ILi96EEENS7_ILi192EEEEEELi192ENS_6half_tEfNS_4arch4Sm80ELb1ELb0ELb1ELb0ELb0ELb0ELb1ELb1EEENS1_21CollectiveEpilogueFwdINS6_IJS8_SA_S9_EEENS6_IJNS7_ILi1EEESI_SI_EEESC_SE_Li256ELb0ELb1ELb1ELb0EEENS1_30DynamicPersistentTileSchedulerILi256ELi256ELb1ELb1ELb0EEEEEEEEEvNT_6ParamsE)
        /*0200*/ 	.word	0x00000000


	//----- nvinfo : EIATTR_MIN_STACK_SIZE
	.align		4
.L_96:
        /*0204*/ 	.byte	0x04, 0x12
        /*0206*/ 	.short	(.L_98 - .L_97)
	.align		4
.L_97:
        /*0208*/ 	.word	index@(_ZN7cutlass13device_kernelIN5flash19enable_sm80_to_sm89INS1_16FlashAttnFwdSm80INS1_25CollectiveMainloopFwdSm80ILi8ELi1ELb0EN4cute5tupleIJNS5_1CILi128EEENS7_ILi64EEENS7_ILi192EEEEEELi192ENS_6half_tEfNS_4arch4Sm80ELb1ELb0ELb1ELb1ELb0ELb0ELb1ELb1EEENS1_21CollectiveEpilogueFwdINS6_IJS8_SA_S9_EEENS6_IJNS7_ILi1EEESI_SI_EEESC_SE_Li256ELb1ELb1ELb1ELb0EEENS1_36VarlenDynamicPersistentTileSchedulerILi128ELi64ELi256ELi256ELb1ELb1ELb0ELb1ELb1ELb1EEEEEEEEEvNT_6ParamsE)
        /*020c*/ 	.word	0x00000000


	//----- nvinfo : EIATTR_MIN_STACK_SIZE
	.align		4
.L_98:
        /*0210*/ 	.byte	0x04, 0x12
        /*0212*/ 	.short	(.L_100 - .L_99)
	.align		4
.L_99:
        /*0214*/ 	.word	index@(_ZN7cutlass13device_kernelIN5flash19enable_sm80_to_sm89INS1_16FlashAttnFwdSm80INS1_25CollectiveMainloopFwdSm80ILi8ELi1ELb0EN4cute5tupleIJNS5_1CILi128EEENS7_ILi64EEENS7_ILi192EEEEEELi192ENS_6half_tEfNS_4arch4Sm80ELb1ELb0ELb1ELb1ELb0ELb1ELb1ELb1EEENS1_21CollectiveEpilogueFwdINS6_IJS8_SA_S9_EEENS6_IJNS7_ILi1EEESI_SI_EEESC_SE_Li256ELb1ELb1ELb1ELb0EEENS1_36VarlenDynamicPersistentTileSchedulerILi128ELi64ELi256ELi256ELb1ELb1ELb0ELb1ELb1ELb1EEEEEEEEEvNT_6ParamsE)
        /*0218*/ 	.word	0x00000000


	//----- nvinfo : EIATTR_MIN_STACK_SIZE
	.align		4
.L_100:
        /*021c*/ 	.byte	0x04, 0x12
        /*021e*/ 	.short	(.L_102 - .L_101)
	.align		4
.L_101:
        /*0220*/ 	.word	index@(_ZN7cutlass13device_kernelIN5flash19enable_sm80_to_sm89INS1_16FlashAttnFwdSm80INS1_25CollectiveMainloopFwdSm80ILi8ELi2ELb1EN4cute5tupleIJNS5_1CILi128EEENS7_ILi96EEENS7_ILi192EEEEEELi192ENS_6half_tEfNS_4arch4Sm80ELb0ELb0ELb1ELb0ELb0ELb0ELb1ELb1EEENS1_21CollectiveEpilogueFwdINS6_IJS8_SA_S9_EEENS6_IJNS7_ILi1EEESI_SI_EEESC_SE_Li256ELb0ELb1ELb1ELb0EEENS1_19SingleTileSchedulerILb0ELb1ELb1ELi128EEEEEEEEEvNT_6ParamsE)
        /*0224*/ 	.word	0x00000000


	//----- nvinfo : EIATTR_MIN_STACK_SIZE
	.align		4
.L_102:
        /*0228*/ 	.byte	0x04, 0x12
        /*022a*/ 	.short	(.L_104 - .L_103)
	.align		4
.L_103:
        /*022c*/ 	.word	index@(_ZN7cutlass13device_kernelIN5flash19enable_sm80_to_sm89INS1_16FlashAttnFwdSm80INS1_25CollectiveMainloopFwdSm80ILi8ELi2ELb0EN4cute5tupleIJNS5_1CILi128EEENS7_ILi64EEENS7_ILi192EEEEEELi192ENS_6half_tEfNS_4arch4Sm80ELb0ELb0ELb1ELb1ELb0ELb0ELb1ELb1EEENS1_21CollectiveEpilogueFwdINS6_IJS8_SA_S9_EEENS6_IJNS7_ILi1EEESI_SI_EEESC_SE_Li256ELb1ELb1ELb1ELb0EEENS1_36VarlenDynamicPersistentTileSchedulerILi128ELi64ELi256ELi256ELb1ELb1ELb0ELb0ELb1ELb1EEEEEEEEEvNT_6ParamsE)
        /*0230*/ 	.word	0x00000000


	//----- nvinfo : EIATTR_MIN_STACK_SIZE
	.align		4
.L_104:
        /*0234*/ 	.byte	0x04, 0x12
        /*0236*/ 	.short	(.L_106 - .L_105)
	.align		4
.L_105:
        /*0238*/ 	.word	index@(_ZN7cutlass13device_kernelIN5flash19enable_sm80_to_sm89INS1_16FlashAttnFwdSm80INS1_25CollectiveMainloopFwdSm80ILi8ELi2ELb0EN4cute5tupleIJNS5_1CILi128EEENS7_ILi64EEENS7_ILi192EEEEEELi192ENS_6half_tEfNS_4arch4Sm80ELb0ELb0ELb1ELb1ELb0ELb1ELb1ELb1EEENS1_21CollectiveEpilogueFwdINS6_IJS8_SA_S9_EEENS6_IJNS7_ILi1EEESI_SI_EEESC_SE_Li256ELb1ELb1ELb1ELb0EEENS1_36VarlenDynamicPersistentTileSchedulerILi128ELi64ELi256ELi256ELb1ELb1ELb0ELb0ELb1ELb1EEEEEEEEEvNT_6ParamsE)
        /*023c*/ 	.word	0x00000000


	//----- nvinfo : EIATTR_MIN_STACK_SIZE
	.align		4
.L_106:
        /*0240*/ 	.byte	0x04, 0x12
        /*0242*/ 	.short	(.L_108 - .L_107)
	.align		4
.L_107:
        /*0244*/ 	.word	index@(_ZN7cutlass13device_kernelIN5flash19enable_sm80_to_sm89INS1_16FlashAttnFwdSm80INS1_25CollectiveMainloopFwdSm80ILi8ELi2ELb0EN4cute5tupleIJNS5_1CILi128EEENS7_ILi64EEENS7_ILi192EEEEEELi192ENS_6half_tEfNS_4arch4Sm80ELb0ELb1ELb1ELb0ELb0ELb0ELb1ELb1EEENS1_21CollectiveEpilogueFwdINS6_IJS8_SA_S9_EEENS6_IJNS7_ILi1EEESI_SI_EEESC_SE_Li256ELb0ELb1ELb1ELb0EEENS1_19SingleTileSchedulerILb0ELb1ELb1ELi128EEEEEEEEEvNT_6ParamsE)
        /*0248*/ 	.word	0x00000000


	//----- nvinfo : EIATTR_MIN_STACK_SIZE
	.align		4
.L_108:
        /*024c*/ 	.byte	0x04, 0x12
        /*024e*/ 	.short	(.L_110 - .L_109)
	.align		4
.L_109:
        /*0250*/ 	.word	index@(_ZN7cutlass13device_kernelIN5flash19enable_sm80_to_sm89INS1_16FlashAttnFwdSm80INS1_25CollectiveMainloopFwdSm80ILi8ELi2ELb0EN4cute5tupleIJNS5_1CILi128EEENS7_ILi64EEENS7_ILi192EEEEEELi192ENS_6half_tEfNS_4arch4Sm80ELb0ELb1ELb1ELb1ELb0ELb0ELb1ELb1EEENS1_21CollectiveEpilogueFwdINS6_IJS8_SA_S9_EEENS6_IJNS7_ILi1EEESI_SI_EEESC_SE_Li256ELb1ELb1ELb1ELb0EEENS1_36VarlenDynamicPersistentTileSchedulerILi128ELi64ELi256ELi256ELb1ELb1ELb0ELb1ELb0ELb1EEEEEEEEEvNT_6ParamsE)
        /*0254*/ 	.word	0x00000000


	//----- nvinfo : EIATTR_MIN_STACK_SIZE
	.align		4
.L_110:
        /*0258*/ 	.byte	0x04, 0x12
        /*025a*/ 	.short	(.L_112 - .L_111)
	.align		4
.L_111:
        /*025c*/ 	.word	index@(_ZN7cutlass13device_kernelIN5flash19enable_sm80_to_sm89INS1_16FlashAttnFwdSm80INS1_25CollectiveMainloopFwdSm80ILi8ELi2ELb0EN4cute5tupleIJNS5_1CILi128EEENS7_ILi64EEENS7_ILi192EEEEEELi192ENS_6half_tEfNS_4arch4Sm80ELb0ELb1ELb1ELb1ELb0ELb1ELb1ELb1EEENS1_21CollectiveEpilogueFwdINS6_IJS8_SA_S9_EEENS6_IJNS7_ILi1EEESI_SI_EEESC_SE_Li256ELb1ELb1ELb1ELb0EEENS1_36VarlenDynamicPersistentTileSchedulerILi128ELi64ELi256ELi256ELb1ELb1ELb0ELb1ELb0ELb1EEEEEEEEEvNT_6ParamsE)
        /*0260*/ 	.word	0x00000000


	//----- nvinfo : EIATTR_MIN_STACK_SIZE
	.align		4
.L_112:
        /*0264*/ 	.byte	0x04, 0x12
        /*0266*/ 	.short	(.L_114 - .L_113)
	.align		4
.L_113:
        /*0268*/ 	.word	index@(_ZN7cutlass13device_kernelIN5flash19enable_sm80_to_sm89INS1_16FlashAttnFwdSm80INS1_25CollectiveMainloopFwdSm80ILi8ELi2ELb1EN4cute5tupleIJNS5_1CILi128EEENS7_ILi96EEENS7_ILi192EEEEEELi192ENS_6half_tEfNS_4arch4Sm80ELb1ELb0ELb1ELb0ELb0ELb0ELb1ELb1EEENS1_21CollectiveEpilogueFwdINS6_IJS8_SA_S9_EEENS6_IJNS7_ILi1EEESI_SI_EEESC_SE_Li256ELb0ELb1ELb1ELb0EEENS1_30DynamicPersistentTileSchedulerILi256ELi256ELb1ELb1ELb0EEEEEEEEEvNT_6ParamsE)
        /*026c*/ 	.word	0x00000000


	//----- nvinfo : EIATTR_MIN_STACK_SIZE
	.align		4
.L_114:
        /*0270*/ 	.byte	0x04, 0x12
        /*0272*/ 	.short	(.L_116 - .L_115)
	.align		4
.L_115:
        /*0274*/ 	.word	index@(_ZN7cutlass13device_kernelIN5flash19enable_sm80_to_sm89INS1_16FlashAttnFwdSm80INS1_25CollectiveMainloopFwdSm80ILi8ELi2ELb0EN4cute5tupleIJNS5_1CILi128EEENS7_ILi64EEENS7_ILi192EEEEEELi192ENS_6half_tEfNS_4arch4Sm80ELb1ELb0ELb1ELb1ELb0ELb0ELb1ELb1EEENS1_21CollectiveEpilogueFwdINS6_IJS8_SA_S9_EEENS6_IJNS7_ILi1EEESI_SI_EEESC_SE_Li256ELb1ELb1ELb1ELb0EEENS1_36VarlenDynamicPersistentTileSchedulerILi128ELi64ELi256ELi256ELb1ELb1ELb0ELb1ELb1ELb1EEEEEEEEEvNT_6ParamsE)
        /*0278*/ 	.word	0x00000000


	//----- nvinfo : EIATTR_MIN_STACK_SIZE
	.align		4
.L_116:
        /*027c*/ 	.byte	0x04, 0x12
        /*027e*/ 	.short	(.L_118 - .L_117)
	.align		4
.L_117:
        /*0280*/ 	.word	index@(_ZN7cutlass13device_kernelIN5flash19enable_sm80_to_sm89INS1_16FlashAttnFwdSm80INS1_25CollectiveMainloopFwdSm80ILi8ELi2ELb0EN4cute5tupleIJNS5_1CILi128EEENS7_ILi64EEENS7_ILi192EEEEEELi192ENS_6half_tEfNS_4arch4Sm80ELb1ELb0ELb1ELb1ELb0ELb1ELb1ELb1EEENS1_21CollectiveEpilogueFwdINS6_IJS8_SA_S9_EEENS6_IJNS7_ILi1EEESI_SI_EEESC_SE_Li256ELb1ELb1ELb1ELb0EEENS1_36VarlenDynamicPersistentTileSchedulerILi128ELi64ELi256ELi256ELb1ELb1ELb0ELb1ELb1ELb1EEEEEEEEEvNT_6ParamsE)
        /*0284*/ 	.word	0x00000000
.L_118:


//--------------------- .nv.compat                --------------------------
	.section	.nv.compat,"",@"SHT_CUDA_COMPAT_INFO"
	.align	4
        /*0000*/ 	.byte	0x02, 0x09, 0x01, 0x00, 0x02, 0x02, 0x01, 0x00, 0x02, 0x05, 0x05, 0x00, 0x03, 0x07, 0x01, 0x01
        /*0010*/ 	.byte	0x02, 0x03, 0x00, 0x00, 0x02, 0x06, 0x01, 0x00, 0x04, 0x0b, 0x08, 0x00, 0x00, 0x00, 0x00, 0x00
        /*0020*/ 	.byte	0x00, 0x00, 0x00, 0x00


//--------------------- .nv.info._ZN7cutlass13device_kernelIN5flash19enable_sm80_to_sm89INS1_16FlashAttnFwdSm80INS1_25CollectiveMainloopFwdSm80ILi8ELi1ELb1EN4cute5tupleIJNS5_1CILi128EEENS7_ILi96EEENS7_ILi192EEEEEELi192ENS_6half_tEfNS_4arch4Sm80ELb0ELb0ELb1ELb0ELb0ELb0ELb1ELb1EEENS1_21CollectiveEpilogueFwdINS6_IJS8_SA_S9_EEENS6_IJNS7_ILi1EEESI_SI_EEESC_SE_Li256ELb0ELb1ELb1ELb0EEENS1_19SingleTileSchedulerILb0ELb1ELb1ELi128EEEEEEEEEvNT_6ParamsE --------------------------
	.section	.nv.info._ZN7cutlass13device_kernelIN5flash19enable_sm80_to_sm89INS1_16FlashAttnFwdSm80INS1_25CollectiveMainloopFwdSm80ILi8ELi1ELb1EN4cute5tupleIJNS5_1CILi128EEENS7_ILi96EEENS7_ILi192EEEEEELi192ENS_6half_tEfNS_4arch4Sm80ELb0ELb0ELb1ELb0ELb0ELb0ELb1ELb1EEENS1_21CollectiveEpilogueFwdINS6_IJS8_SA_S9_EEENS6_IJNS7_ILi1EEESI_SI_EEESC_SE_Li256ELb0ELb1ELb1ELb0EEENS1_19SingleTileSchedulerILb0ELb1ELb1ELi128EEEEEEEEEvNT_6ParamsE,"",@"SHT_CUDA_INFO"
	.sectionflags	@""
	.align	4


	//----- nvinfo : EIATTR_CUDA_API_VERSION
	.align		4
        /*0000*/ 	.byte	0x04, 0x37
        /*0002*/ 	.short	(.L_120 - .L_119)
.L_119:
        /*0004*/ 	.word	0x00000082


	//----- nvinfo : EIATTR_KPARAM_INFO
	.align		4
.L_120:
        /*0008*/ 	.byte	0x04, 0x17
        /*000a*/ 	.short	(.L_122 - .L_121)
.L_121:
        /*000c*/ 	.word	0x00000000
        /*0010*/ 	.short	0x0000
        /*0012*/ 	.short	0x0000
        /*0014*/ 	.byte	0x00, 0xf0, 0x61, 0x10


	//----- nvinfo : EIATTR_SPARSE_MMA_MASK
	.align		4
.L_122:
        /*0018*/ 	.byte	0x03, 0x50
        /*001a*/ 	.short	0x0000


	//----- nvinfo : EIATTR_MAXREG_COUNT
	.align		4
        /*001c*/ 	.byte	0x03, 0x1b
        /*001e*/ 	.short	0x00ff


	//----- nvinfo : EIATTR_MERCURY_ISA_VERSION
	.align		4
        /*0020*/ 	.byte	0x03, 0x5f
        /*0022*/ 	.short	0x0101


	//----- nvinfo : EIATTR_EXIT_INSTR_OFFSETS
	.align		4
        /*0024*/ 	.byte	0x04, 0x1c
        /*0026*/ 	.short	(.L_124 - .L_123)


	//   ....[0]....
.L_123:
        /*0028*/ 	.word	0x00000010


	//----- nvinfo : EIATTR_MAX_THREADS
	.align		4
.L_124:
        /*002c*/ 	.byte	0x04, 0x05
        /*002e*/ 	.short	(.L_126 - .L_125)
.L_125:
        /*0030*/ 	.word	0x00000100
        /*0034*/ 	.word	0x00000001
        /*0038*/ 	.word	0x00000001


	//----- nvinfo : EIATTR_CBANK_PARAM_SIZE
	.align		4
.L_126:
        /*003c*/ 	.byte	0x03, 0x19
        /*003e*/ 	.short	0x0418


	//----- nvinfo : EIATTR_PARAM_CBANK
	.align		4
        /*0040*/ 	.byte	0x04, 0x0a
        /*0042*/ 	.short	(.L_128 - .L_127)
	.align		4
.L_127:
        /*0044*/ 	.word	index@(.nv.constant0._ZN7cutlass13device_kernelIN5flash19enable_sm80_to_sm89INS1_16FlashAttnFwdSm80INS1_25CollectiveMainloopFwdSm80ILi8ELi1ELb1EN4cute5tupleIJNS5_1CILi128EEENS7_ILi96EEENS7_ILi192EEEEEELi192ENS_6half_tEfNS_4arch4Sm80ELb0ELb0ELb1ELb0ELb0ELb0ELb1ELb1EEENS1_21CollectiveEpilogueFwdINS6_IJS8_SA_S9_EEENS6_IJNS7_ILi1EEESI_SI_EEESC_SE_Li256ELb0ELb1ELb1ELb0EEENS1_19SingleTileSchedulerILb0ELb1ELb1ELi128EEEEEEEEEvNT_6ParamsE)
        /*0048*/ 	.short	0x0210
        /*004a*/ 	.short	0x0418


	//----- nvinfo : EIATTR_SW_WAR
	.align		4
.L_128:
        /*004c*/ 	.byte	0x04, 0x36
        /*004e*/ 	.short	(.L_130 - .L_129)
.L_129:
        /*0050*/ 	.word	0x00000008
.L_130:


//--------------------- .nv.info._ZN7cutlass13device_kernelIN5flash19enable_sm80_to_sm89INS1_16FlashAttnFwdSm80INS1_25CollectiveMainloopFwdSm80ILi8ELi1ELb0EN4cute5tupleIJNS5_1CILi128EEENS7_ILi64EEENS7_ILi192EEEEEELi192ENS_6half_tEfNS_4arch4Sm80ELb0ELb0ELb1ELb1ELb0ELb0ELb1ELb1EEENS1_21CollectiveEpilogueFwdINS6_IJS8_SA_S9_EEENS6_IJNS7_ILi1EEESI_SI_EEESC_SE_Li256ELb1ELb1ELb1ELb0EEENS1_36VarlenDynamicPersistentTileSchedulerILi128ELi64ELi256ELi256ELb1ELb1ELb0ELb0ELb1ELb1EEEEEEEEEvNT_6ParamsE --------------------------
	.section	.nv.info._ZN7cutlass13device_kernelIN5flash19enable_sm80_to_sm89INS1_16FlashAttnFwdSm80INS1_25CollectiveMainloopFwdSm80ILi8ELi1ELb0EN4cute5tupleIJNS5_1CILi128EEENS7_ILi64EEENS7_ILi192EEEEEELi192ENS_6half_tEfNS_4arch4Sm80ELb0ELb0ELb1ELb1ELb0ELb0ELb1ELb1EEENS1_21CollectiveEpilogueFwdINS6_IJS8_SA_S9_EEENS6_IJNS7_ILi1EEESI_SI_EEESC_SE_Li256ELb1ELb1ELb1ELb0EEENS1_36VarlenDynamicPersistentTileSchedulerILi128ELi64ELi256ELi256ELb1ELb1ELb0ELb0ELb1ELb1EEEEEEEEEvNT_6ParamsE,"",@"SHT_CUDA_INFO"
	.sectionflags	@""
	.align	4


	//----- nvinfo : EIATTR_CUDA_API_VERSION
	.align		4
        /*0000*/ 	.byte	0x04, 0x37
        /*0002*/ 	.short	(.L_132 - .L_131)
.L_131:
        /*0004*/ 	.word	0x00000082


	//----- nvinfo : EIATTR_KPARAM_INFO
	.align		4
.L_132:
        /*0008*/ 	.byte	0x04, 0x17
        /*000a*/ 	.short	(.L_134 - .L_133)
.L_133:
        /*000c*/ 	.word	0x00000000
        /*0010*/ 	.short	0x0000
        /*0012*/ 	.short	0x0000
        /*0014*/ 	.byte	0x00, 0xf0, 0xe1, 0x10


	//----- nvinfo : EIATTR_SPARSE_MMA_MASK
	.align		4
.L_134:
        /*0018*/ 	.byte	0x03, 0x50
        /*001a*/ 	.short	0x0000


	//----- nvinfo : EIATTR_MAXREG_COUNT
	.align		4
        /*001c*/ 	.byte	0x03, 0x1b
        /*001e*/ 	.short	0x00ff


	//----- nvinfo : EIATTR_MERCURY_ISA_VERSION
	.align		4
        /*0020*/ 	.byte	0x03, 0x5f
        /*0022*/ 	.short	0x0101


	//----- nvinfo : EIATTR_EXIT_INSTR_OFFSETS
	.align		4
        /*0024*/ 	.byte	0x04, 0x1c
        /*0026*/ 	.short	(.L_136 - .L_135)


	//   ....[0]....
.L_135:
        /*0028*/ 	.word	0x00000010


	//----- nvinfo : EIATTR_MAX_THREADS
	.align		4
.L_136:
        /*002c*/ 	.byte	0x04, 0x05
        /*002e*/ 	.short	(.L_138 - .L_137)
.L_137:
        /*0030*/ 	.word	0x00000100
        /*0034*/ 	.word	0x00000001
        /*0038*/ 	.word	0x00000001


	//----- nvinfo : EIATTR_CBANK_PARAM_SIZE
	.align		4
.L_138:
        /*003c*/ 	.byte	0x03, 0x19
        /*003e*/ 	.short	0x0438


	//----- nvinfo : EIATTR_PARAM_CBANK
	.align		4
        /*0040*/ 	.byte	0x04, 0x0a
        /*0042*/ 	.short	(.L_140 - .L_139)
	.align		4
.L_139:
        /*0044*/ 	.word	index@(.nv.constant0._ZN7cutlass13device_kernelIN5flash19enable_sm80_to_sm89INS1_16FlashAttnFwdSm80INS1_25CollectiveMainloopFwdSm80ILi8ELi1ELb0EN4cute5tupleIJNS5_1CILi128EEENS7_ILi64EEENS7_ILi192EEEEEELi192ENS_6half_tEfNS_4arch4Sm80ELb0ELb0ELb1ELb1ELb0ELb0ELb1ELb1EEENS1_21CollectiveEpilogueFwdINS6_IJS8_SA_S9_EEENS6_IJNS7_ILi1EEESI_SI_EEESC_SE_Li256ELb1ELb1ELb1ELb0EEENS1_36VarlenDynamicPersistentTileSchedulerILi128ELi64ELi256ELi256ELb1ELb1ELb0ELb0ELb1ELb1EEEEEEEEEvNT_6ParamsE)
        /*0048*/ 	.short	0x0210
        /*004a*/ 	.short	0x0438


	//----- nvinfo : EIATTR_SW_WAR
	.align		4
.L_140:
        /*004c*/ 	.byte	0x04, 0x36
        /*004e*/ 	.short	(.L_142 - .L_141)
.L_141:
        /*0050*/ 	.word	0x00000008
.L_142:


//--------------------- .nv.info._ZN7cutlass13device_kernelIN5flash19enable_sm80_to_sm89INS1_16FlashAttnFwdSm80INS1_25CollectiveMainloopFwdSm80ILi8ELi1ELb0EN4cute5tupleIJNS5_1CILi128EEENS7_ILi64EEENS7_ILi192EEEEEELi192ENS_6half_tEfNS_4arch4Sm80ELb0ELb0ELb1ELb1ELb0ELb1ELb1ELb1EEENS1_21CollectiveEpilogueFwdINS6_IJS8_SA_S9_EEENS6_IJNS7_ILi1EEESI_SI_EEESC_SE_Li256ELb1ELb1ELb1ELb0EEENS1_36VarlenDynamicPersistentTileSchedulerILi128ELi64ELi256ELi256ELb1ELb1ELb0ELb0ELb1ELb1EEEEEEEEEvNT_6ParamsE --------------------------
	.section	.nv.info._ZN7cutlass13device_kernelIN5flash19enable_sm80_to_sm89INS1_16FlashAttnFwdSm80INS1_25CollectiveMainloopFwdSm80ILi8ELi1ELb0EN4cute5tupleIJNS5_1CILi128EEENS7_ILi64EEENS7_ILi192EEEEEELi192ENS_6half_tEfNS_4arch4Sm80ELb0ELb0ELb1ELb1ELb0ELb1ELb1ELb1EEENS1_21CollectiveEpilogueFwdINS6_IJS8_SA_S9_EEENS6_IJNS7_ILi1EEESI_SI_EEESC_SE_Li256ELb1ELb1ELb1ELb0EEENS1_36VarlenDynamicPersistentTileSchedulerILi128ELi64ELi256ELi256ELb1ELb1ELb0ELb0ELb1ELb1EEEEEEEEEvNT_6ParamsE,"",@"SHT_CUDA_INFO"
	.sectionflags	@""
	.align	4


	//----- nvinfo : EIATTR_CUDA_API_VERSION
	.align		4
        /*0000*/ 	.byte	0x04, 0x37
        /*0002*/ 	.short	(.L_144 - .L_143)
.L_143:
        /*0004*/ 	.word	0x00000082


	//----- nvinfo : EIATTR_KPARAM_INFO
	.align		4
.L_144:
        /*0008*/ 	.byte	0x04, 0x17
        /*000a*/ 	.short	(.L_146 - .L_145)
.L_145:
        /*000c*/ 	.word	0x00000000
        /*0010*/ 	.short	0x0000
        /*0012*/ 	.short	0x0000
        /*0014*/ 	.byte	0x00, 0xf0, 0xe1, 0x10


	//----- nvinfo : EIATTR_SPARSE_MMA_MASK
	.align		4
.L_146:
        /*0018*/ 	.byte	0x03, 0x50
        /*001a*/ 	.short	0x0000


	//----- nvinfo : EIATTR_MAXREG_COUNT
	.align		4
        /*001c*/ 	.byte	0x03, 0x1b
        /*001e*/ 	.short	0x00ff


	//----- nvinfo : EIATTR_MERCURY_ISA_VERSION
	.align		4
        /*0020*/ 	.byte	0x03, 0x5f
        /*0022*/ 	.short	0x0101


	//----- nvinfo : EIATTR_EXIT_INSTR_OFFSETS
	.align		4
        /*0024*/ 	.byte	0x04, 0x1c
        /*0026*/ 	.short	(.L_148 - .L_147)


	//   ....[0]....
.L_147:
        /*0028*/ 	.word	0x00000010


	//----- nvinfo : EIATTR_MAX_THREADS
	.align		4
.L_148:
        /*002c*/ 	.byte	0x04, 0x05
        /*002e*/ 	.short	(.L_150 - .L_149)
.L_149:
        /*0030*/ 	.word	0x00000100
        /*0034*/ 	.word	0x00000001
        /*0038*/ 	.word	0x00000001


	//----- nvinfo : EIATTR_CBANK_PARAM_SIZE
	.align		4
.L_150:
        /*003c*/ 	.byte	0x03, 0x19
        /*003e*/ 	.short	0x0438


	//----- nvinfo : EIATTR_PARAM_CBANK
	.align		4
        /*0040*/ 	.byte	0x04, 0x0a
        /*0042*/ 	.short	(.L_152 - .L_151)
	.align		4
.L_151:
        /*0044*/ 	.word	index@(.nv.constant0._ZN7cutlass13device_kernelIN5flash19enable_sm80_to_sm89INS1_16FlashAttnFwdSm80INS1_25CollectiveMainloopFwdSm80ILi8ELi1ELb0EN4cute5tupleIJNS5_1CILi128EEENS7_ILi64EEENS7_ILi192EEEEEELi192ENS_6half_tEfNS_4arch4Sm80ELb0ELb0ELb1ELb1ELb0ELb1ELb1ELb1EEENS1_21CollectiveEpilogueFwdINS6_IJS8_SA_S9_EEENS6_IJNS7_ILi1EEESI_SI_EEESC_SE_Li256ELb1ELb1ELb1ELb0EEENS1_36VarlenDynamicPersistentTileSchedulerILi128ELi64ELi256ELi256ELb1ELb1ELb0ELb0ELb1ELb1EEEEEEEEEvNT_6ParamsE)
        /*0048*/ 	.short	0x0210
        /*004a*/ 	.short	0x0438


	//----- nvinfo : EIATTR_SW_WAR
	.align		4
.L_152:
        /*004c*/ 	.byte	0x04, 0x36
        /*004e*/ 	.short	(.L_154 - .L_153)
.L_153:
        /*0050*/ 	.word	0x00000008
.L_154:


//--------------------- .nv.info._ZN7cutlass13device_kernelIN5flash19enable_sm80_to_sm89INS1_16FlashAttnFwdSm80INS1_25CollectiveMainloopFwdSm80ILi8ELi1ELb0EN4cute5tupleIJNS5_1CILi128EEENS7_ILi64EEENS7_ILi192EEEEEELi192ENS_6half_tEfNS_4arch4Sm80ELb0ELb1ELb1ELb0ELb0ELb0ELb1ELb1EEENS1_21CollectiveEpilogueFwdINS6_IJS8_SA_S9_EEENS6_IJNS7_ILi1EEESI_SI_EEESC_SE_Li256ELb0ELb1ELb1ELb0EEENS1_19SingleTileSchedulerILb0ELb1ELb1ELi128EEEEEEEEEvNT_6ParamsE --------------------------
	.section	.nv.info._ZN7cutlass13device_kernelIN5flash19enable_sm80_to_sm89INS1_16FlashAttnFwdSm80INS1_25CollectiveMainloopFwdSm80ILi8ELi1ELb0EN4cute5tupleIJNS5_1CILi128EEENS7_ILi64EEENS7_ILi192EEEEEELi192ENS_6half_tEfNS_4arch4Sm80ELb0ELb1ELb1ELb0ELb0ELb0ELb1ELb1EEENS1_21CollectiveEpilogueFwdINS6_IJS8_SA_S9_EEENS6_IJNS7_ILi1EEESI_SI_EEESC_SE_Li256ELb0ELb1ELb1ELb0EEENS1_19SingleTileSchedulerILb0ELb1ELb1ELi128EEEEEEEEEvNT_6ParamsE,"",@"SHT_CUDA_INFO"
	.sectionflags	@""
	.align	4


	//----- nvinfo : EIATTR_CUDA_API_VERSION
	.align		4
        /*0000*/ 	.byte	0x04, 0x37
        /*0002*/ 	.short	(.L_156 - .L_155)
.L_155:
        /*0004*/ 	.word	0x00000082


	//----- nvinfo : EIATTR_KPARAM_INFO
	.align		4
.L_156:
        /*0008*/ 	.byte	0x04, 0x17
        /*000a*/ 	.short	(.L_158 - .L_157)
.L_157:
        /*000c*/ 	.word	0x00000000
        /*0010*/ 	.short	0x0000
        /*0012*/ 	.short	0x0000
        /*0014*/ 	.byte	0x00, 0xf0, 0x61, 0x10


	//----- nvinfo : EIATTR_SPARSE_MMA_MASK
	.align		4
.L_158:
        /*0018*/ 	.byte	0x03, 0x50
        /*001a*/ 	.short	0x0000


	//----- nvinfo : EIATTR_MAXREG_COUNT
	.align		4
        /*001c*/ 	.byte	0x03, 0x1b
        /*001e*/ 	.short	0x00ff


	//----- nvinfo : EIATTR_MERCURY_ISA_VERSION
	.align		4
        /*0020*/ 	.byte	0x03, 0x5f
        /*0022*/ 	.short	0x0101


	//----- nvinfo : EIATTR_EXIT_INSTR_OFFSETS
	.align		4
        /*0024*/ 	.byte	0x04, 0x1c
        /*0026*/ 	.short	(.L_160 - .L_159)


	//   ....[0]....
.L_159:
        /*0028*/ 	.word	0x00000010


	//----- nvinfo : EIATTR_MAX_THREADS
	.align		4
.L_160:
        /*002c*/ 	.byte	0x04, 0x05
        /*002e*/ 	.short	(.L_162 - .L_161)
.L_161:
        /*0030*/ 	.word	0x00000100
        /*0034*/ 	.word	0x00000001
        /*0038*/ 	.word	0x00000001


	//----- nvinfo : EIATTR_CBANK_PARAM_SIZE
	.align		4
.L_162:
        /*003c*/ 	.byte	0x03, 0x19
        /*003e*/ 	.short	0x0418


	//----- nvinfo : EIATTR_PARAM_CBANK
	.align		4
        /*0040*/ 	.byte	0x04, 0x0a
        /*0042*/ 	.short	(.L_164 - .L_163)
	.align		4
.L_163:
        /*0044*/ 	.word	index@(.nv.constant0._ZN7cutlass13device_kernelIN5flash19enable_sm80_to_sm89INS1_16FlashAttnFwdSm80INS1_25CollectiveMainloopFwdSm80ILi8ELi1ELb0EN4cute5tupleIJNS5_1CILi128EEENS7_ILi64EEENS7_ILi192EEEEEELi192ENS_6half_tEfNS_4arch4Sm80ELb0ELb1ELb1ELb0ELb0ELb0ELb1ELb1EEENS1_21CollectiveEpilogueFwdINS6_IJS8_SA_S9_EEENS6_IJNS7_ILi1EEESI_SI_EEESC_SE_Li256ELb0ELb1ELb1ELb0EEENS1_19SingleTileSchedulerILb0ELb1ELb1ELi128EEEEEEEEEvNT_6ParamsE)
        /*0048*/ 	.short	0x0210
        /*004a*/ 	.short	0x0418


	//----- nvinfo : EIATTR_SW_WAR
	.align		4
.L_164:
        /*004c*/ 	.byte	0x04, 0x36
        /*004e*/ 	.short	(.L_166 - .L_165)
.L_165:
        /*0050*/ 	.word	0x00000008
.L_166:


//--------------------- .nv.info._ZN7cutlass13device_kernelIN5flash19enable_sm80_to_sm89INS1_16FlashAttnFwdSm80INS1_25CollectiveMainloopFwdSm80ILi8ELi1ELb0EN4cute5tupleIJNS5_1CILi128EEENS7_ILi64EEENS7_ILi192EEEEEELi192ENS_6half_tEfNS_4arch4Sm80ELb0ELb1ELb1ELb1ELb0ELb0ELb1ELb1EEENS1_21CollectiveEpilogueFwdINS6_IJS8_SA_S9_EEENS6_IJNS7_ILi1EEESI_SI_EEESC_SE_Li256ELb1ELb1ELb1ELb0EEENS1_36VarlenDynamicPersistentTileSchedulerILi128ELi64ELi256ELi256ELb1ELb1ELb0ELb1ELb0ELb1EEEEEEEEEvNT_6ParamsE --------------------------
	.section	.nv.info._ZN7cutlass13device_kernelIN5flash19enable_sm80_to_sm89INS1_16FlashAttnFwdSm80INS1_25CollectiveMainloopFwdSm80ILi8ELi1ELb0EN4cute5tupleIJNS5_1CILi128EEENS7_ILi64EEENS7_ILi192EEEEEELi192ENS_6half_tEfNS_4arch4Sm80ELb0ELb1ELb1ELb1ELb0ELb0ELb1ELb1EEENS1_21CollectiveEpilogueFwdINS6_IJS8_SA_S9_EEENS6_IJNS7_ILi1EEESI_SI_EEESC_SE_Li256ELb1ELb1ELb1ELb0EEENS1_36VarlenDynamicPersistentTileSchedulerILi128ELi64ELi256ELi256ELb1ELb1ELb0ELb1ELb0ELb1EEEEEEEEEvNT_6ParamsE,"",@"SHT_CUDA_INFO"
	.sectionflags	@""
	.align	4


	//----- nvinfo : EIATTR_CUDA_API_VERSION
	.align		4
        /*0000*/ 	.byte	0x04, 0x37
        /*0002*/ 	.short	(.L_168 - .L_167)
.L_167:
        /*0004*/ 	.word	0x00000082


	//----- nvinfo : EIATTR_KPARAM_INFO
	.align		4
.L_168:
        /*0008*/ 	.byte	0x04, 0x17
        /*000a*/ 	.short	(.L_170 - .L_169)
.L_169:
        /*000c*/ 	.word	0x00000000
        /*0010*/ 	.short	0x0000
        /*0012*/ 	.short	0x0000
        /*0014*/ 	.byte	0x00, 0xf0, 0xe1, 0x10


	//----- nvinfo : EIATTR_SPARSE_MMA_MASK
	.align		4
.L_170:
        /*0018*/ 	.byte	0x03, 0x50
        /*001a*/ 	.short	0x0000


	//----- nvinfo : EIATTR_MAXREG_COUNT
	.align		4
        /*001c*/ 	.byte	0x03, 0x1b
        /*001e*/ 	.short	0x00ff


	//----- nvinfo : EIATTR_MERCURY_ISA_VERSION
	.align		4
        /*0020*/ 	.byte	0x03, 0x5f
        /*0022*/ 	.short	0x0101


	//----- nvinfo : EIATTR_EXIT_INSTR_OFFSETS
	.align		4
        /*0024*/ 	.byte	0x04, 0x1c
        /*0026*/ 	.short	(.L_172 - .L_171)


	//   ....[0]....
.L_171:
        /*0028*/ 	.word	0x00000010


	//----- nvinfo : EIATTR_MAX_THREADS
	.align		4
.L_172:
        /*002c*/ 	.byte	0x04, 0x05
        /*002e*/ 	.short	(.L_174 - .L_173)
.L_173:
        /*0030*/ 	.word	0x00000100
        /*0034*/ 	.word	0x00000001
        /*0038*/ 	.word	0x00000001


	//----- nvinfo : EIATTR_CBANK_PARAM_SIZE
	.align		4
.L_174:
        /*003c*/ 	.byte	0x03, 0x19
        /*003e*/ 	.short	0x0438


	//----- nvinfo : EIATTR_PARAM_CBANK
	.align		4
        /*0040*/ 	.byte	0x04, 0x0a
        /*0042*/ 	.short	(.L_176 - .L_175)
	.align		4
.L_175:
        /*0044*/ 	.word	index@(.nv.constant0._ZN7cutlass13device_kernelIN5flash19enable_sm80_to_sm89INS1_16FlashAttnFwdSm80INS1_25CollectiveMainloopFwdSm80ILi8ELi1ELb0EN4cute5tupleIJNS5_1CILi128EEENS7_ILi64EEENS7_ILi192EEEEEELi192ENS_6half_tEfNS_4arch4Sm80ELb0ELb1ELb1ELb1ELb0ELb0ELb1ELb1EEENS1_21CollectiveEpilogueFwdINS6_IJS8_SA_S9_EEENS6_IJNS7_ILi1EEESI_SI_EEESC_SE_Li256ELb1ELb1ELb1ELb0EEENS1_36VarlenDynamicPersistentTileSchedulerILi128ELi64ELi256ELi256ELb1ELb1ELb0ELb1ELb0ELb1EEEEEEEEEvNT_6ParamsE)
        /*0048*/ 	.short	0x0210
        /*004a*/ 	.short	0x0438


	//----- nvinfo : EIATTR_SW_WAR
	.align		4
.L_176:
        /*004c*/ 	.byte	0x04, 0x36
        /*004e*/ 	.short	(.L_178 - .L_177)
.L_177:
        /*0050*/ 	.word	0x00000008
.L_178:


//--------------------- .nv.info._ZN7cutlass13device_kernelIN5flash19enable_sm80_to_sm89INS1_16FlashAttnFwdSm80INS1_25CollectiveMainloopFwdSm80ILi8ELi1ELb0EN4cute5tupleIJNS5_1CILi128EEENS7_ILi64EEENS7_ILi192EEEEEELi192ENS_6half_tEfNS_4arch4Sm80ELb0ELb1ELb1ELb1ELb0ELb1ELb1ELb1EEENS1_21CollectiveEpilogueFwdINS6_IJS8_SA_S9_EEENS6_IJNS7_ILi1EEESI_SI_EEESC_SE_Li256ELb1ELb1ELb1ELb0EEENS1_36VarlenDynamicPersistentTileSchedulerILi128ELi64ELi256ELi256ELb1ELb1ELb0ELb1ELb0ELb1EEEEEEEEEvNT_6ParamsE --------------------------
	.section	.nv.info._ZN7cutlass13device_kernelIN5flash19enable_sm80_to_sm89INS1_16FlashAttnFwdSm80INS1_25CollectiveMainloopFwdSm80ILi8ELi1ELb0EN4cute5tupleIJNS5_1CILi128EEENS7_ILi64EEENS7_ILi192EEEEEELi192ENS_6half_tEfNS_4arch4Sm80ELb0ELb1ELb1ELb1ELb0ELb1ELb1ELb1EEENS1_21CollectiveEpilogueFwdINS6_IJS8_SA_S9_EEENS6_IJNS7_ILi1EEESI_SI_EEESC_SE_Li256ELb1ELb1ELb1ELb0EEENS1_36VarlenDynamicPersistentTileSchedulerILi128ELi64ELi256ELi256ELb1ELb1ELb0ELb1ELb0ELb1EEEEEEEEEvNT_6ParamsE,"",@"SHT_CUDA_INFO"
	.sectionflags	@""
	.align	4


	//----- nvinfo : EIATTR_CUDA_API_VERSION
	.align		4
        /*0000*/ 	.byte	0x04, 0x37
        /*0002*/ 	.short	(.L_180 - .L_179)
.L_179:
        /*0004*/ 	.word	0x00000082


	//----- nvinfo : EIATTR_KPARAM_INFO
	.align		4
.L_180:
        /*0008*/ 	.byte	0x04, 0x17
        /*000a*/ 	.short	(.L_182 - .L_181)
.L_181:
        /*000c*/ 	.word	0x00000000
        /*0010*/ 	.short	0x0000
        /*0012*/ 	.short	0x0000
        /*0014*/ 	.byte	0x00, 0xf0, 0xe1, 0x10


	//----- nvinfo : EIATTR_SPARSE_MMA_MASK
	.align		4
.L_182:
        /*0018*/ 	.byte	0x03, 0x50
        /*001a*/ 	.short	0x0000


	//----- nvinfo : EIATTR_MAXREG_COUNT
	.align		4
        /*001c*/ 	.byte	0x03, 0x1b
        /*001e*/ 	.short	0x00ff


	//----- nvinfo : EIATTR_MERCURY_ISA_VERSION
	.align		4
        /*0020*/ 	.byte	0x03, 0x5f
        /*0022*/ 	.short	0x0101


	//----- nvinfo : EIATTR_EXIT_INSTR_OFFSETS
	.align		4
        /*0024*/ 	.byte	0x04, 0x1c
        /*0026*/ 	.short	(.L_184 - .L_183)


	//   ....[0]....
.L_183:
        /*0028*/ 	.word	0x00000010


	//----- nvinfo : EIATTR_MAX_THREADS
	.align		4
.L_184:
        /*002c*/ 	.byte	0x04, 0x05
        /*002e*/ 	.short	(.L_186 - .L_185)
.L_185:
        /*0030*/ 	.word	0x00000100
        /*0034*/ 	.word	0x00000001
        /*0038*/ 	.word	0x00000001


	//----- nvinfo : EIATTR_CBANK_PARAM_SIZE
	.align		4
.L_186:
        /*003c*/ 	.byte	0x03, 0x19
        /*003e*/ 	.short	0x0438


	//----- nvinfo : EIATTR_PARAM_CBANK
	.align		4
        /*0040*/ 	.byte	0x04, 0x0a
        /*0042*/ 	.short	(.L_188 - .L_187)
	.align		4
.L_187:
        /*0044*/ 	.word	index@(.nv.constant0._ZN7cutlass13device_kernelIN5flash19enable_sm80_to_sm89INS1_16FlashAttnFwdSm80INS1_25CollectiveMainloopFwdSm80ILi8ELi1ELb0EN4cute5tupleIJNS5_1CILi128EEENS7_ILi64EEENS7_ILi192EEEEEELi192ENS_6half_tEfNS_4arch4Sm80ELb0ELb1ELb1ELb1ELb0ELb1ELb1ELb1EEENS1_21CollectiveEpilogueFwdINS6_IJS8_SA_S9_EEENS6_IJNS7_ILi1EEESI_SI_EEESC_SE_Li256ELb1ELb1ELb1ELb0EEENS1_36VarlenDynamicPersistentTileSchedulerILi128ELi64ELi256ELi256ELb1ELb1ELb0ELb1ELb0ELb1EEEEEEEEEvNT_6ParamsE)
        /*0048*/ 	.short	0x0210
        /*004a*/ 	.short	0x0438


	//----- nvinfo : EIATTR_SW_WAR
	.align		4
.L_188:
        /*004c*/ 	.byte	0x04, 0x36
        /*004e*/ 	.short	(.L_190 - .L_189)
.L_189:
        /*0050*/ 	.word	0x00000008
.L_190:


//--------------------- .nv.info._ZN7cutlass13device_kernelIN5flash19enable_sm80_to_sm89INS1_16FlashAttnFwdSm80INS1_25CollectiveMainloopFwdSm80ILi8ELi1ELb1EN4cute5tupleIJNS5_1CILi128EEENS7_ILi96EEENS7_ILi192EEEEEELi192ENS_6half_tEfNS_4arch4Sm80ELb1ELb0ELb1ELb0ELb0ELb0ELb1ELb1EEENS1_21CollectiveEpilogueFwdINS6_IJS8_SA_S9_EEENS6_IJNS7_ILi1EEESI_SI_EEESC_SE_Li256ELb0ELb1ELb1ELb0EEENS1_30DynamicPersistentTileSchedulerILi256ELi256ELb1ELb1ELb0EEEEEEEEEvNT_6ParamsE --------------------------
	.section	.nv.info._ZN7cutlass13device_kernelIN5flash19enable_sm80_to_sm89INS1_16FlashAttnFwdSm80INS1_25CollectiveMainloopFwdSm80ILi8ELi1ELb1EN4cute5tupleIJNS5_1CILi128EEENS7_ILi96EEENS7_ILi192EEEEEELi192ENS_6half_tEfNS_4arch4Sm80ELb1ELb0ELb1ELb0ELb0ELb0ELb1ELb1EEENS1_21CollectiveEpilogueFwdINS6_IJS8_SA_S9_EEENS6_IJNS7_ILi1EEESI_SI_EEESC_SE_Li256ELb0ELb1ELb1ELb0EEENS1_30DynamicPersistentTileSchedulerILi256ELi256ELb1ELb1ELb0EEEEEEEEEvNT_6ParamsE,"",@"SHT_CUDA_INFO"
	.sectionflags	@""
	.align	4


	//----- nvinfo : EIATTR_CUDA_API_VERSION
	.align		4
        /*0000*/ 	.byte	0x04, 0x37
        /*0002*/ 	.short	(.L_192 - .L_191)
.L_191:
        /*0004*/ 	.word	0x00000082


	//----- nvinfo : EIATTR_KPARAM_INFO
	.align		4
.L_192:
        /*0008*/ 	.byte	0x04, 0x17
        /*000a*/ 	.short	(.L_194 - .L_193)
.L_193:
        /*000c*/ 	.word	0x00000000
        /*0010*/ 	.short	0x0000
        /*0012*/ 	.short	0x0000
        /*0014*/ 	.byte	0x00, 0xf0, 0xa1, 0x10


	//----- nvinfo : EIATTR_SPARSE_MMA_MASK
	.align		4
.L_194:
        /*0018*/ 	.byte	0x03, 0x50
        /*001a*/ 	.short	0x0000


	//----- nvinfo : EIATTR_MAXREG_COUNT
	.align		4
        /*001c*/ 	.byte	0x03, 0x1b
        /*001e*/ 	.short	0x00ff


	//----- nvinfo : EIATTR_MERCURY_ISA_VERSION
	.align		4
        /*0020*/ 	.byte	0x03, 0x5f
        /*0022*/ 	.short	0x0101


	//----- nvinfo : EIATTR_EXIT_INSTR_OFFSETS
	.align		4
        /*0024*/ 	.byte	0x04, 0x1c
        /*0026*/ 	.short	(.L_196 - .L_195)


	//   ....[0]....
.L_195:
        /*0028*/ 	.word	0x00000010


	//----- nvinfo : EIATTR_MAX_THREADS
	.align		4
.L_196:
        /*002c*/ 	.byte	0x04, 0x05
        /*002e*/ 	.short	(.L_198 - .L_197)
.L_197:
        /*0030*/ 	.word	0x00000100
        /*0034*/ 	.word	0x00000001
        /*0038*/ 	.word	0x00000001


	//----- nvinfo : EIATTR_CBANK_PARAM_SIZE
	.align		4
.L_198:
        /*003c*/ 	.byte	0x03, 0x19
        /*003e*/ 	.short	0x0428


	//----- nvinfo : EIATTR_PARAM_CBANK
	.align		4
        /*0040*/ 	.byte	0x04, 0x0a
        /*0042*/ 	.short	(.L_200 - .L_199)
	.align		4
.L_199:
        /*0044*/ 	.word	index@(.nv.constant0._ZN7cutlass13device_kernelIN5flash19enable_sm80_to_sm89INS1_16FlashAttnFwdSm80INS1_25CollectiveMainloopFwdSm80ILi8ELi1ELb1EN4cute5tupleIJNS5_1CILi128EEENS7_ILi96EEENS7_ILi192EEEEEELi192ENS_6half_tEfNS_4arch4Sm80ELb1ELb0ELb1ELb0ELb0ELb0ELb1ELb1EEENS1_21CollectiveEpilogueFwdINS6_IJS8_SA_S9_EEENS6_IJNS7_ILi1EEESI_SI_EEESC_SE_Li256ELb0ELb1ELb1ELb0EEENS1_30DynamicPersistentTileSchedulerILi256ELi256ELb1ELb1ELb0EEEEEEEEEvNT_6ParamsE)
        /*0048*/ 	.short	0x0210
        /*004a*/ 	.short	0x0428


	//----- nvinfo : EIATTR_SW_WAR
	.align		4
.L_200:
        /*004c*/ 	.byte	0x04, 0x36
        /*004e*/ 	.short	(.L_202 - .L_201)
.L_201:
        /*0050*/ 	.word	0x00000008
.L_202:


//--------------------- .nv.info._ZN7cutlass13device_kernelIN5flash19enable_sm80_to_sm89INS1_16FlashAttnFwdSm80INS1_25CollectiveMainloopFwdSm80ILi8ELi1ELb0EN4cute5tupleIJNS5_1CILi128EEENS7_ILi64EEENS7_ILi192EEEEEELi192ENS_6half_tEfNS_4arch4Sm80ELb1ELb0ELb1ELb1ELb0ELb0ELb1ELb1EEENS1_21CollectiveEpilogueFwdINS6_IJS8_SA_S9_EEENS6_IJNS7_ILi1EEESI_SI_EEESC_SE_Li256ELb1ELb1ELb1ELb0EEENS1_36VarlenDynamicPersistentTileSchedulerILi128ELi64ELi256ELi256ELb1ELb1ELb0ELb1ELb1ELb1EEEEEEEEEvNT_6ParamsE --------------------------
	.section	.nv.info._ZN7cutlass13device_kernelIN5flash19enable_sm80_to_sm89INS1_16FlashAttnFwdSm80INS1_25CollectiveMainloopFwdSm80ILi8ELi1ELb0EN4cute5tupleIJNS5_1CILi128EEENS7_ILi64EEENS7_ILi192EEEEEELi192ENS_6half_tEfNS_4arch4Sm80ELb1ELb0ELb1ELb1ELb0ELb0ELb1ELb1EEENS1_21CollectiveEpilogueFwdINS6_IJS8_SA_S9_EEENS6_IJNS7_ILi1EEESI_SI_EEESC_SE_Li256ELb1ELb1ELb1ELb0EEENS1_36VarlenDynamicPersistentTileSchedulerILi128ELi64ELi256ELi256ELb1ELb1ELb0ELb1ELb1ELb1EEEEEEEEEvNT_6ParamsE,"",@"SHT_CUDA_INFO"
	.sectionflags	@""
	.align	4


	//----- nvinfo : EIATTR_CUDA_API_VERSION
	.align		4
        /*0000*/ 	.byte	0x04, 0x37
        /*0002*/ 	.short	(.L_204 - .L_203)
.L_203:
        /*0004*/ 	.word	0x00000082


	//----- nvinfo : EIATTR_KPARAM_INFO
	.align		4
.L_204:
        /*0008*/ 	.byte	0x04, 0x17
        /*000a*/ 	.short	(.L_206 - .L_205)
.L_205:
        /*000c*/ 	.word	0x00000000
        /*0010*/ 	.short	0x0000
        /*0012*/ 	.short	0x0000
        /*0014*/ 	.byte	0x00, 0xf0, 0xe1, 0x10


	//----- nvinfo : EIATTR_SPARSE_MMA_MASK
	.align		4
.L_206:
        /*0018*/ 	.byte	0x03, 0x50
        /*001a*/ 	.short	0x0000


	//----- nvinfo : EIATTR_MAXREG_COUNT
	.align		4
        /*001c*/ 	.byte	0x03, 0x1b
        /*001e*/ 	.short	0x00ff


	//----- nvinfo : EIATTR_MERCURY_ISA_VERSION
	.align		4
        /*0020*/ 	.byte	0x03, 0x5f
        /*0022*/ 	.short	0x0101


	//----- nvinfo : EIATTR_EXIT_INSTR_OFFSETS
	.align		4
        /*0024*/ 	.byte	0x04, 0x1c
        /*0026*/ 	.short	(.L_208 - .L_207)


	//   ....[0]....
.L_207:
        /*0028*/ 	.word	0x00000010


	//----- nvinfo : EIATTR_MAX_THREADS
	.align		4
.L_208:
        /*002c*/ 	.byte	0x04, 0x05
        /*002e*/ 	.short	(.L_210 - .L_209)
.L_209:
        /*0030*/ 	.word	0x00000100
        /*0034*/ 	.word	0x00000001
        /*0038*/ 	.word	0x00000001


	//----- nvinfo : EIATTR_CBANK_PARAM_SIZE
	.align		4
.L_210:
        /*003c*/ 	.byte	0x03, 0x19
        /*003e*/ 	.short	0x0438


	//----- nvinfo : EIATTR_PARAM_CBANK
	.align		4
        /*0040*/ 	.byte	0x04, 0x0a
        /*0042*/ 	.short	(.L_212 - .L_211)
	.align		4
.L_211:
        /*0044*/ 	.word	index@(.nv.constant0._ZN7cutlass13device_kernelIN5flash19enable_sm80_to_sm89INS1_16FlashAttnFwdSm80INS1_25CollectiveMainloopFwdSm80ILi8ELi1ELb0EN4cute5tupleIJNS5_1CILi128EEENS7_ILi64EEENS7_ILi192EEEEEELi192ENS_6half_tEfNS_4arch4Sm80ELb1ELb0ELb1ELb1ELb0ELb0ELb1ELb1EEENS1_21CollectiveEpilogueFwdINS6_IJS8_SA_S9_EEENS6_IJNS7_ILi1EEESI_SI_EEESC_SE_Li256ELb1ELb1ELb1ELb0EEENS1_36VarlenDynamicPersistentTileSchedulerILi128ELi64ELi256ELi256ELb1ELb1ELb0ELb1ELb1ELb1EEEEEEEEEvNT_6ParamsE)
        /*0048*/ 	.short	0x0210
        /*004a*/ 	.short	0x0438


	//----- nvinfo : EIATTR_SW_WAR
	.align		4
.L_212:
        /*004c*/ 	.byte	0x04, 0x36
        /*004e*/ 	.short	(.L_214 - .L_213)
.L_213:
        /*0050*/ 	.word	0x00000008
.L_214:


//--------------------- .nv.info._ZN7cutlass13device_kernelIN5flash19enable_sm80_to_sm89INS1_16FlashAttnFwdSm80INS1_25CollectiveMainloopFwdSm80ILi8ELi1ELb0EN4cute5tupleIJNS5_1CILi128EEENS7_ILi64EEENS7_ILi192EEEEEELi192ENS_6half_tEfNS_4arch4Sm80ELb1ELb0ELb1ELb1ELb0ELb1ELb1ELb1EEENS1_21CollectiveEpilogueFwdINS6_IJS8_SA_S9_EEENS6_IJNS7_ILi1EEESI_SI_EEESC_SE_Li256ELb1ELb1ELb1ELb0EEENS1_36VarlenDynamicPersistentTileSchedulerILi128ELi64ELi256ELi256ELb1ELb1ELb0ELb1ELb1ELb1EEEEEEEEEvNT_6ParamsE --------------------------
	.section	.nv.info._ZN7cutlass13device_kernelIN5flash19enable_sm80_to_sm89INS1_16FlashAttnFwdSm80INS1_25CollectiveMainloopFwdSm80ILi8ELi1ELb0EN4cute5tupleIJNS5_1CILi128EEENS7_ILi64EEENS7_ILi192EEEEEELi192ENS_6half_tEfNS_4arch4Sm80ELb1ELb0ELb1ELb1ELb0ELb1ELb1ELb1EEENS1_21CollectiveEpilogueFwdINS6_IJS8_SA_S9_EEENS6_IJNS7_ILi1EEESI_SI_EEESC_SE_Li256ELb1ELb1ELb1ELb0EEENS1_36VarlenDynamicPersistentTileSchedulerILi128ELi64ELi256ELi256ELb1ELb1ELb0ELb1ELb1ELb1EEEEEEEEEvNT_6ParamsE,"",@"SHT_CUDA_INFO"
	.sectionflags	@""
	.align	4


	//----- nvinfo : EIATTR_CUDA_API_VERSION
	.align		4
        /*0000*/ 	.byte	0x04, 0x37
        /*0002*/ 	.short	(.L_216 - .L_215)
.L_215:
        /*0004*/ 	.word	0x00000082


	//----- nvinfo : EIATTR_KPARAM_INFO
	.align		4
.L_216:
        /*0008*/ 	.byte	0x04, 0x17
        /*000a*/ 	.short	(.L_218 - .L_217)
.L_217:
        /*000c*/ 	.word	0x00000000
        /*0010*/ 	.short	0x0000
        /*0012*/ 	.short	0x0000
        /*0014*/ 	.byte	0x00, 0xf0, 0xe1, 0x10


	//----- nvinfo : EIATTR_SPARSE_MMA_MASK
	.align		4
.L_218:
        /*0018*/ 	.byte	0x03, 0x50
        /*001a*/ 	.short	0x0000


	//----- nvinfo : EIATTR_MAXREG_COUNT
	.align		4
        /*001c*/ 	.byte	0x03, 0x1b
        /*001e*/ 	.short	0x00ff


	//----- nvinfo : EIATTR_MERCURY_ISA_VERSION
	.align		4
        /*0020*/ 	.byte	0x03, 0x5f
        /*0022*/ 	.short	0x0101


	//----- nvinfo : EIATTR_EXIT_INSTR_OFFSETS
	.align		4
        /*0024*/ 	.byte	0x04, 0x1c
        /*0026*/ 	.short	(.L_220 - .L_219)


	//   ....[0]....
.L_219:
        /*0028*/ 	.word	0x00000010


	//----- nvinfo : EIATTR_MAX_THREADS
	.align		4
.L_220:
        /*002c*/ 	.byte	0x04, 0x05
        /*002e*/ 	.short	(.L_222 - .L_221)
.L_221:
        /*0030*/ 	.word	0x00000100
        /*0034*/ 	.word	0x00000001
        /*0038*/ 	.word	0x00000001


	//----- nvinfo : EIATTR_CBANK_PARAM_SIZE
	.align		4
.L_222:
        /*003c*/ 	.byte	0x03, 0x19
        /*003e*/ 	.short	0x0438


	//----- nvinfo : EIATTR_PARAM_CBANK
	.align		4
        /*0040*/ 	.byte	0x04, 0x0a
        /*0042*/ 	.short	(.L_224 - .L_223)
	.align		4
.L_223:
        /*0044*/ 	.word	index@(.nv.constant0._ZN7cutlass13device_kernelIN5flash19enable_sm80_to_sm89INS1_16FlashAttnFwdSm80INS1_25CollectiveMainloopFwdSm80ILi8ELi1ELb0EN4cute5tupleIJNS5_1CILi128EEENS7_ILi64EEENS7_ILi192EEEEEELi192ENS_6half_tEfNS_4arch4Sm80ELb1ELb0ELb1ELb1ELb0ELb1ELb1ELb1EEENS1_21CollectiveEpilogueFwdINS6_IJS8_SA_S9_EEENS6_IJNS7_ILi1EEESI_SI_EEESC_SE_Li256ELb1ELb1ELb1ELb0EEENS1_36VarlenDynamicPersistentTileSchedulerILi128ELi64ELi256ELi256ELb1ELb1ELb0ELb1ELb1ELb1EEEEEEEEEvNT_6ParamsE)
        /*0048*/ 	.short	0x0210
        /*004a*/ 	.short	0x0438


	//----- nvinfo : EIATTR_SW_WAR
	.align		4
.L_224:
        /*004c*/ 	.byte	0x04, 0x36
        /*004e*/ 	.short	(.L_226 - .L_225)
.L_225:
        /*0050*/ 	.word	0x00000008
.L_226:


//--------------------- .nv.info._ZN7cutlass13device_kernelIN5flash19enable_sm80_to_sm89INS1_16FlashAttnFwdSm80INS1_25CollectiveMainloopFwdSm80ILi8ELi2ELb1EN4cute5tupleIJNS5_1CILi128EEENS7_ILi96EEENS7_ILi192EEEEEELi192ENS_6half_tEfNS_4arch4Sm80ELb0ELb0ELb1ELb0ELb0ELb0ELb1ELb1EEENS1_21CollectiveEpilogueFwdINS6_IJS8_SA_S9_EEENS6_IJNS7_ILi1EEESI_SI_EEESC_SE_Li256ELb0ELb1ELb1ELb0EEENS1_19SingleTileSchedulerILb0ELb1ELb1ELi128EEEEEEEEEvNT_6ParamsE --------------------------
	.section	.nv.info._ZN7cutlass13device_kernelIN5flash19enable_sm80_to_sm89INS1_16FlashAttnFwdSm80INS1_25CollectiveMainloopFwdSm80ILi8ELi2ELb1EN4cute5tupleIJNS5_1CILi128EEENS7_ILi96EEENS7_ILi192EEEEEELi192ENS_6half_tEfNS_4arch4Sm80ELb0ELb0ELb1ELb0ELb0ELb0ELb1ELb1EEENS1_21CollectiveEpilogueFwdINS6_IJS8_SA_S9_EEENS6_IJNS7_ILi1EEESI_SI_EEESC_SE_Li256ELb0ELb1ELb1ELb0EEENS1_19SingleTileSchedulerILb0ELb1ELb1ELi128EEEEEEEEEvNT_6ParamsE,"",@"SHT_CUDA_INFO"
	.sectionflags	@""
	.align	4


	//----- nvinfo : EIATTR_CUDA_API_VERSION
	.align		4
        /*0000*/ 	.byte	0x04, 0x37
        /*0002*/ 	.short	(.L_228 - .L_227)
.L_227:
        /*0004*/ 	.word	0x00000082


	//----- nvinfo : EIATTR_KPARAM_INFO
	.align		4
.L_228:
        /*0008*/ 	.byte	0x04, 0x17
        /*000a*/ 	.short	(.L_230 - .L_229)
.L_229:
        /*000c*/ 	.word	0x00000000
        /*0010*/ 	.short	0x0000
        /*0012*/ 	.short	0x0000
        /*0014*/ 	.byte	0x00, 0xf0, 0x61, 0x10


	//----- nvinfo : EIATTR_SPARSE_MMA_MASK
	.align		4
.L_230:
        /*0018*/ 	.byte	0x03, 0x50
        /*001a*/ 	.short	0x0000


	//----- nvinfo : EIATTR_MAXREG_COUNT
	.align		4
        /*001c*/ 	.byte	0x03, 0x1b
        /*001e*/ 	.short	0x00ff


	//----- nvinfo : EIATTR_MERCURY_ISA_VERSION
	.align		4
        /*0020*/ 	.byte	0x03, 0x5f
        /*0022*/ 	.short	0x0101


	//----- nvinfo : EIATTR_EXIT_INSTR_OFFSETS
	.align		4
        /*0024*/ 	.byte	0x04, 0x1c
        /*0026*/ 	.short	(.L_232 - .L_231)


	//   ....[0]....
.L_231:
        /*0028*/ 	.word	0x00000010


	//----- nvinfo : EIATTR_MAX_THREADS
	.align		4
.L_232:
        /*002c*/ 	.byte	0x04, 0x05
        /*002e*/ 	.short	(.L_234 - .L_233)
.L_233:
        /*0030*/ 	.word	0x00000100
        /*0034*/ 	.word	0x00000001
        /*0038*/ 	.word	0x00000001


	//----- nvinfo : EIATTR_CBANK_PARAM_SIZE
	.align		4
.L_234:
        /*003c*/ 	.byte	0x03, 0x19
        /*003e*/ 	.short	0x0418


	//----- nvinfo : EIATTR_PARAM_CBANK
	.align		4
        /*0040*/ 	.byte	0x04, 0x0a
        /*0042*/ 	.short	(.L_236 - .L_235)
	.align		4
.L_235:
        /*0044*/ 	.word	index@(.nv.constant0._ZN7cutlass13device_kernelIN5flash19enable_sm80_to_sm89INS1_16FlashAttnFwdSm80INS1_25CollectiveMainloopFwdSm80ILi8ELi2ELb1EN4cute5tupleIJNS5_1CILi128EEENS7_ILi96EEENS7_ILi192EEEEEELi192ENS_6half_tEfNS_4arch4Sm80ELb0ELb0ELb1ELb0ELb0ELb0ELb1ELb1EEENS1_21CollectiveEpilogueFwdINS6_IJS8_SA_S9_EEENS6_IJNS7_ILi1EEESI_SI_EEESC_SE_Li256ELb0ELb1ELb1ELb0EEENS1_19SingleTileSchedulerILb0ELb1ELb1ELi128EEEEEEEEEvNT_6ParamsE)
        /*0048*/ 	.short	0x0210
        /*004a*/ 	.short	0x0418


	//----- nvinfo : EIATTR_SW_WAR
	.align		4
.L_236:
        /*004c*/ 	.byte	0x04, 0x36
        /*004e*/ 	.short	(.L_238 - .L_237)
.L_237:
        /*0050*/ 	.word	0x00000008
.L_238:


//--------------------- .nv.info._ZN7cutlass13device_kernelIN5flash19enable_sm80_to_sm89INS1_16FlashAttnFwdSm80INS1_25CollectiveMainloopFwdSm80ILi8ELi2ELb0EN4cute5tupleIJNS5_1CILi128EEENS7_ILi64EEENS7_ILi192EEEEEELi192ENS_6half_tEfNS_4arch4Sm80ELb0ELb0ELb1ELb1ELb0ELb0ELb1ELb1EEENS1_21CollectiveEpilogueFwdINS6_IJS8_SA_S9_EEENS6_IJNS7_ILi1EEESI_SI_EEESC_SE_Li256ELb1ELb1ELb1ELb0EEENS1_36VarlenDynamicPersistentTileSchedulerILi128ELi64ELi256ELi256ELb1ELb1ELb0ELb0ELb1ELb1EEEEEEEEEvNT_6ParamsE --------------------------
	.section	.nv.info._ZN7cutlass13device_kernelIN5flash19enable_sm80_to_sm89INS1_16FlashAttnFwdSm80INS1_25CollectiveMainloopFwdSm80ILi8ELi2ELb0EN4cute5tupleIJNS5_1CILi128EEENS7_ILi64EEENS7_ILi192EEEEEELi192ENS_6half_tEfNS_4arch4Sm80ELb0ELb0ELb1ELb1ELb0ELb0ELb1ELb1EEENS1_21CollectiveEpilogueFwdINS6_IJS8_SA_S9_EEENS6_IJNS7_ILi1EEESI_SI_EEESC_SE_Li256ELb1ELb1ELb1ELb0EEENS1_36VarlenDynamicPersistentTileSchedulerILi128ELi64ELi256ELi256ELb1ELb1ELb0ELb0ELb1ELb1EEEEEEEEEvNT_6ParamsE,"",@"SHT_CUDA_INFO"
	.sectionflags	@""
	.align	4


	//----- nvinfo : EIATTR_CUDA_API_VERSION
	.align		4
        /*0000*/ 	.byte	0x04, 0x37
        /*0002*/ 	.short	(.L_240 - .L_239)
.L_239:
        /*0004*/ 	.word	0x00000082


	//----- nvinfo : EIATTR_KPARAM_INFO
	.align		4
.L_240:
        /*0008*/ 	.byte	0x04, 0x17
        /*000a*/ 	.short	(.L_242 - .L_241)
.L_241:
        /*000c*/ 	.word	0x00000000
        /*0010*/ 	.short	0x0000
        /*0012*/ 	.short	0x0000
        /*0014*/ 	.byte	0x00, 0xf0, 0xe1, 0x10


	//----- nvinfo : EIATTR_SPARSE_MMA_MASK
	.align		4
.L_242:
        /*0018*/ 	.byte	0x03, 0x50
        /*001a*/ 	.short	0x0000


	//----- nvinfo : EIATTR_MAXREG_COUNT
	.align		4
        /*001c*/ 	.byte	0x03, 0x1b
        /*001e*/ 	.short	0x00ff


	//----- nvinfo : EIATTR_MERCURY_ISA_VERSION
	.align		4
        /*0020*/ 	.byte	0x03, 0x5f
        /*0022*/ 	.short	0x0101


	//----- nvinfo : EIATTR_EXIT_INSTR_OFFSETS
	.align		4
        /*0024*/ 	.byte	0x04, 0x1c
        /*0026*/ 	.short	(.L_244 - .L_243)


	//   ....[0]....
.L_243:
        /*0028*/ 	.word	0x00000010


	//----- nvinfo : EIATTR_MAX_THREADS
	.align		4
.L_244:
        /*002c*/ 	.byte	0x04, 0x05
        /*002e*/ 	.short	(.L_246 - .L_245)
.L_245:
        /*0030*/ 	.word	0x00000100
        /*0034*/ 	.word	0x00000001
        /*0038*/ 	.word	0x00000001


	//----- nvinfo : EIATTR_CBANK_PARAM_SIZE
	.align		4
.L_246:
        /*003c*/ 	.byte	0x03, 0x19
        /*003e*/ 	.short	0x0438


	//----- nvinfo : EIATTR_PARAM_CBANK
	.align		4
        /*0040*/ 	.byte	0x04, 0x0a
        /*0042*/ 	.short	(.L_248 - .L_247)
	.align		4
.L_247:
        /*0044*/ 	.word	index@(.nv.constant0._ZN7cutlass13device_kernelIN5flash19enable_sm80_to_sm89INS1_16FlashAttnFwdSm80INS1_25CollectiveMainloopFwdSm80ILi8ELi2ELb0EN4cute5tupleIJNS5_1CILi128EEENS7_ILi64EEENS7_ILi192EEEEEELi192ENS_6half_tEfNS_4arch4Sm80ELb0ELb0ELb1ELb1ELb0ELb0ELb1ELb1EEENS1_21CollectiveEpilogueFwdINS6_IJS8_SA_S9_EEENS6_IJNS7_ILi1EEESI_SI_EEESC_SE_Li256ELb1ELb1ELb1ELb0EEENS1_36VarlenDynamicPersistentTileSchedulerILi128ELi64ELi256ELi256ELb1ELb1ELb0ELb0ELb1ELb1EEEEEEEEEvNT_6ParamsE)
        /*0048*/ 	.short	0x0210
        /*004a*/ 	.short	0x0438


	//----- nvinfo : EIATTR_SW_WAR
	.align		4
.L_248:
        /*004c*/ 	.byte	0x04, 0x36
        /*004e*/ 	.short	(.L_250 - .L_249)
.L_249:
        /*0050*/ 	.word	0x00000008
.L_250:


//--------------------- .nv.info._ZN7cutlass13device_kernelIN5flash19enable_sm80_to_sm89INS1_16FlashAttnFwdSm80INS1_25CollectiveMainloopFwdSm80ILi8ELi2ELb0EN4cute5tupleIJNS5_1CILi128EEENS7_ILi64EEENS7_ILi192EEEEEELi192ENS_6half_tEfNS_4arch4Sm80ELb0ELb0ELb1ELb1ELb0ELb1ELb1ELb1EEENS1_21CollectiveEpilogueFwdINS6_IJS8_SA_S9_EEENS6_IJNS7_ILi1EEESI_SI_EEESC_SE_Li256ELb1ELb1ELb1ELb0EEENS1_36VarlenDynamicPersistentTileSchedulerILi128ELi64ELi256ELi256ELb1ELb1ELb0ELb0ELb1ELb1EEEEEEEEEvNT_6ParamsE --------------------------
	.section	.nv.info._ZN7cutlass13device_kernelIN5flash19enable_sm80_to_sm89INS1_16FlashAttnFwdSm80INS1_25CollectiveMainloopFwdSm80ILi8ELi2ELb0EN4cute5tupleIJNS5_1CILi128EEENS7_ILi64EEENS7_ILi192EEEEEELi192ENS_6half_tEfNS_4arch4Sm80ELb0ELb0ELb1ELb1ELb0ELb1ELb1ELb1EEENS1_21CollectiveEpilogueFwdINS6_IJS8_SA_S9_EEENS6_IJNS7_ILi1EEESI_SI_EEESC_SE_Li256ELb1ELb1ELb1ELb0EEENS1_36VarlenDynamicPersistentTileSchedulerILi128ELi64ELi256ELi256ELb1ELb1ELb0ELb0ELb1ELb1EEEEEEEEEvNT_6ParamsE,"",@"SHT_CUDA_INFO"
	.sectionflags	@""
	.align	4


	//----- nvinfo : EIATTR_CUDA_API_VERSION
	.align		4
        /*0000*/ 	.byte	0x04, 0x37
        /*0002*/ 	.short	(.L_252 - .L_251)
.L_251:
        /*0004*/ 	.word	0x00000082


	//----- nvinfo : EIATTR_KPARAM_INFO
	.align		4
.L_252:
        /*0008*/ 	.byte	0x04, 0x17
        /*000a*/ 	.short	(.L_254 - .L_253)
.L_253:
        /*000c*/ 	.word	0x00000000
        /*0010*/ 	.short	0x0000
        /*0012*/ 	.short	0x0000
        /*0014*/ 	.byte	0x00, 0xf0, 0xe1, 0x10


	//----- nvinfo : EIATTR_SPARSE_MMA_MASK
	.align		4
.L_254:
        /*0018*/ 	.byte	0x03, 0x50
        /*001a*/ 	.short	0x0000


	//----- nvinfo : EIATTR_MAXREG_COUNT
	.align		4
        /*001c*/ 	.byte	0x03, 0x1b
        /*001e*/ 	.short	0x00ff


	//----- nvinfo : EIATTR_MERCURY_ISA_VERSION
	.align		4
        /*0020*/ 	.byte	0x03, 0x5f
        /*0022*/ 	.short	0x0101


	//----- nvinfo : EIATTR_EXIT_INSTR_OFFSETS
	.align		4
        /*0024*/ 	.byte	0x04, 0x1c
        /*0026*/ 	.short	(.L_256 - .L_255)


	//   ....[0]....
.L_255:
        /*0028*/ 	.word	0x00000010


	//----- nvinfo : EIATTR_MAX_THREADS
	.align		4
.L_256:
        /*002c*/ 	.byte	0x04, 0x05
        /*002e*/ 	.short	(.L_258 - .L_257)
.L_257:
        /*0030*/ 	.word	0x00000100
        /*0034*/ 	.word	0x00000001
        /*0038*/ 	.word	0x00000001


	//----- nvinfo : EIATTR_CBANK_PARAM_SIZE
	.align		4
.L_258:
        /*003c*/ 	.byte	0x03, 0x19
        /*003e*/ 	.short	0x0438


	//----- nvinfo : EIATTR_PARAM_CBANK
	.align		4
        /*0040*/ 	.byte	0x04, 0x0a
        /*0042*/ 	.short	(.L_260 - .L_259)
	.align		4
.L_259:
        /*0044*/ 	.word	index@(.nv.constant0._ZN7cutlass13device_kernelIN5flash19enable_sm80_to_sm89INS1_16FlashAttnFwdSm80INS1_25CollectiveMainloopFwdSm80ILi8ELi2ELb0EN4cute5tupleIJNS5_1CILi128EEENS7_ILi64EEENS7_ILi192EEEEEELi192ENS_6half_tEfNS_4arch4Sm80ELb0ELb0ELb1ELb1ELb0ELb1ELb1ELb1EEENS1_21CollectiveEpilogueFwdINS6_IJS8_SA_S9_EEENS6_IJNS7_ILi1EEESI_SI_EEESC_SE_Li256ELb1ELb1ELb1ELb0EEENS1_36VarlenDynamicPersistentTileSchedulerILi128ELi64ELi256ELi256ELb1ELb1ELb0ELb0ELb1ELb1EEEEEEEEEvNT_6ParamsE)
        /*0048*/ 	.short	0x0210
        /*004a*/ 	.short	0x0438


	//----- nvinfo : EIATTR_SW_WAR
	.align		4
.L_260:
        /*004c*/ 	.byte	0x04, 0x36
        /*004e*/ 	.short	(.L_262 - .L_261)
.L_261:
        /*0050*/ 	.word	0x00000008
.L_262:


//--------------------- .nv.info._ZN7cutlass13device_kernelIN5flash19enable_sm80_to_sm89INS1_16FlashAttnFwdSm80INS1_25CollectiveMainloopFwdSm80ILi8ELi2ELb0EN4cute5tupleIJNS5_1CILi128EEENS7_ILi64EEENS7_ILi192EEEEEELi192ENS_6half_tEfNS_4arch4Sm80ELb0ELb1ELb1ELb0ELb0ELb0ELb1ELb1EEENS1_21CollectiveEpilogueFwdINS6_IJS8_SA_S9_EEENS6_IJNS7_ILi1EEESI_SI_EEESC_SE_Li256ELb0ELb1ELb1ELb0EEENS1_19SingleTileSchedulerILb0ELb1ELb1ELi128EEEEEEEEEvNT_6ParamsE --------------------------
	.section	.nv.info._ZN7cutlass13device_kernelIN5flash19enable_sm80_to_sm89INS1_16FlashAttnFwdSm80INS1_25CollectiveMainloopFwdSm80ILi8ELi2ELb0EN4cute5tupleIJNS5_1CILi128EEENS7_ILi64EEENS7_ILi192EEEEEELi192ENS_6half_tEfNS_4arch4Sm80ELb0ELb1ELb1ELb0ELb0ELb0ELb1ELb1EEENS1_21CollectiveEpilogueFwdINS6_IJS8_SA_S9_EEENS6_IJNS7_ILi1EEESI_SI_EEESC_SE_Li256ELb0ELb1ELb1ELb0EEENS1_19SingleTileSchedulerILb0ELb1ELb1ELi128EEEEEEEEEvNT_6ParamsE,"",@"SHT_CUDA_INFO"
	.sectionflags	@""
	.align	4


	//----- nvinfo : EIATTR_CUDA_API_VERSION
	.align		4
        /*0000*/ 	.byte	0x04, 0x37
        /*0002*/ 	.short	(.L_264 - .L_263)
.L_263:
        /*0004*/ 	.word	0x00000082


	//----- nvinfo : EIATTR_KPARAM_INFO
	.align		4
.L_264:
        /*0008*/ 	.byte	0x04, 0x17
        /*000a*/ 	.short	(.L_266 - .L_265)
.L_265:
        /*000c*/ 	.word	0x00000000
        /*0010*/ 	.short	0x0000
        /*0012*/ 	.short	0x0000
        /*0014*/ 	.byte	0x00, 0xf0, 0x61, 0x10


	//----- nvinfo : EIATTR_SPARSE_MMA_MASK
	.align		4
.L_266:
        /*0018*/ 	.byte	0x03, 0x50
        /*001a*/ 	.short	0x0000


	//----- nvinfo : EIATTR_MAXREG_COUNT
	.align		4
        /*001c*/ 	.byte	0x03, 0x1b
        /*001e*/ 	.short	0x00ff


	//----- nvinfo : EIATTR_MERCURY_ISA_VERSION
	.align		4
        /*0020*/ 	.byte	0x03, 0x5f
        /*0022*/ 	.short	0x0101


	//----- nvinfo : EIATTR_EXIT_INSTR_OFFSETS
	.align		4
        /*0024*/ 	.byte	0x04, 0x1c
        /*0026*/ 	.short	(.L_268 - .L_267)


	//   ....[0]....
.L_267:
        /*0028*/ 	.word	0x00000010


	//----- nvinfo : EIATTR_MAX_THREADS
	.align		4
.L_268:
        /*002c*/ 	.byte	0x04, 0x05
        /*002e*/ 	.short	(.L_270 - .L_269)
.L_269:
        /*0030*/ 	.word	0x00000100
        /*0034*/ 	.word	0x00000001
        /*0038*/ 	.word	0x00000001


	//----- nvinfo : EIATTR_CBANK_PARAM_SIZE
	.align		4
.L_270:
        /*003c*/ 	.byte	0x03, 0x19
        /*003e*/ 	.short	0x0418


	//----- nvinfo : EIATTR_PARAM_CBANK
	.align		4
        /*0040*/ 	.byte	0x04, 0x0a
        /*0042*/ 	.short	(.L_272 - .L_271)
	.align		4
.L_271:
        /*0044*/ 	.word	index@(.nv.constant0._ZN7cutlass13device_kernelIN5flash19enable_sm80_to_sm89INS1_16FlashAttnFwdSm80INS1_25CollectiveMainloopFwdSm80ILi8ELi2ELb0EN4cute5tupleIJNS5_1CILi128EEENS7_ILi64EEENS7_ILi192EEEEEELi192ENS_6half_tEfNS_4arch4Sm80ELb0ELb1ELb1ELb0ELb0ELb0ELb1ELb1EEENS1_21CollectiveEpilogueFwdINS6_IJS8_SA_S9_EEENS6_IJNS7_ILi1EEESI_SI_EEESC_SE_Li256ELb0ELb1ELb1ELb0EEENS1_19SingleTileSchedulerILb0ELb1ELb1ELi128EEEEEEEEEvNT_6ParamsE)
        /*0048*/ 	.short	0x0210
        /*004a*/ 	.short	0x0418


	//----- nvinfo : EIATTR_SW_WAR
	.align		4
.L_272:
        /*004c*/ 	.byte	0x04, 0x36
        /*004e*/ 	.short	(.L_274 - .L_273)
.L_273:
        /*0050*/ 	.word	0x00000008
.L_274:


//--------------------- .nv.info._ZN7cutlass13device_kernelIN5flash19enable_sm80_to_sm89INS1_16FlashAttnFwdSm80INS1_25CollectiveMainloopFwdSm80ILi8ELi2ELb0EN4cute5tupleIJNS5_1CILi128EEENS7_ILi64EEENS7_ILi192EEEEEELi192ENS_6half_tEfNS_4arch4Sm80ELb0ELb1ELb1ELb1ELb0ELb0ELb1ELb1EEENS1_21CollectiveEpilogueFwdINS6_IJS8_SA_S9_EEENS6_IJNS7_ILi1EEESI_SI_EEESC_SE_Li256ELb1ELb1ELb1ELb0EEENS1_36VarlenDynamicPersistentTileSchedulerILi128ELi64ELi256ELi256ELb1ELb1ELb0ELb1ELb0ELb1EEEEEEEEEvNT_6ParamsE --------------------------
	.section	.nv.info._ZN7cutlass13device_kernelIN5flash19enable_sm80_to_sm89INS1_16FlashAttnFwdSm80INS1_25CollectiveMainloopFwdSm80ILi8ELi2ELb0EN4cute5tupleIJNS5_1CILi128EEENS7_ILi64EEENS7_ILi192EEEEEELi192ENS_6half_tEfNS_4arch4Sm80ELb0ELb1ELb1ELb1ELb0ELb0ELb1ELb1EEENS1_21CollectiveEpilogueFwdINS6_IJS8_SA_S9_EEENS6_IJNS7_ILi1EEESI_SI_EEESC_SE_Li256ELb1ELb1ELb1ELb0EEENS1_36VarlenDynamicPersistentTileSchedulerILi128ELi64ELi256ELi256ELb1ELb1ELb0ELb1ELb0ELb1EEEEEEEEEvNT_6ParamsE,"",@"SHT_CUDA_INFO"
	.sectionflags	@""
	.align	4


	//----- nvinfo : EIATTR_CUDA_API_VERSION
	.align		4
        /*0000*/ 	.byte	0x04, 0x37
        /*0002*/ 	.short	(.L_276 - .L_275)
.L_275:
        /*0004*/ 	.word	0x00000082


	//----- nvinfo : EIATTR_KPARAM_INFO
	.align		4
.L_276:
        /*0008*/ 	.byte	0x04, 0x17
        /*000a*/ 	.short	(.L_278 - .L_277)
.L_277:
        /*000c*/ 	.word	0x00000000
        /*0010*/ 	.short	0x0000
        /*0012*/ 	.short	0x0000
        /*0014*/ 	.byte	0x00, 0xf0, 0xe1, 0x10


	//----- nvinfo : EIATTR_SPARSE_MMA_MASK
	.align		4
.L_278:
        /*0018*/ 	.byte	0x03, 0x50
        /*001a*/ 	.short	0x0000


	//----- nvinfo : EIATTR_MAXREG_COUNT
	.align		4
        /*001c*/ 	.byte	0x03, 0x1b
        /*001e*/ 	.short	0x00ff


	//----- nvinfo : EIATTR_MERCURY_ISA_VERSION
	.align		4
        /*0020*/ 	.byte	0x03, 0x5f
        /*0022*/ 	.short	0x0101


	//----- nvinfo : EIATTR_EXIT_INSTR_OFFSETS
	.align		4
        /*0024*/ 	.byte	0x04, 0x1c
        /*0026*/ 	.short	(.L_280 - .L_279)


	//   ....[0]....
.L_279:
        /*0028*/ 	.word	0x00000010


	//----- nvinfo : EIATTR_MAX_THREADS
	.align		4
.L_280:
        /*002c*/ 	.byte	0x04, 0x05
        /*002e*/ 	.short	(.L_282 - .L_281)
.L_281:
        /*0030*/ 	.word	0x00000100
        /*0034*/ 	.word	0x00000001
        /*0038*/ 	.word	0x00000001


	//----- nvinfo : EIATTR_CBANK_PARAM_SIZE
	.align		4
.L_282:
        /*003c*/ 	.byte	0x03, 0x19
        /*003e*/ 	.short	0x0438


	//----- nvinfo : EIATTR_PARAM_CBANK
	.align		4
        /*0040*/ 	.byte	0x04, 0x0a
        /*0042*/ 	.short	(.L_284 - .L_283)
	.align		4
.L_283:
        /*0044*/ 	.word	index@(.nv.constant0._ZN7cutlass13device_kernelIN5flash19enable_sm80_to_sm89INS1_16FlashAttnFwdSm80INS1_25CollectiveMainloopFwdSm80ILi8ELi2ELb0EN4cute5tupleIJNS5_1CILi128EEENS7_ILi64EEENS7_ILi192EEEEEELi192ENS_6half_tEfNS_4arch4Sm80ELb0ELb1ELb1ELb1ELb0ELb0ELb1ELb1EEENS1_21CollectiveEpilogueFwdINS6_IJS8_SA_S9_EEENS6_IJNS7_ILi1EEESI_SI_EEESC_SE_Li256ELb1ELb1ELb1ELb0EEENS1_36VarlenDynamicPersistentTileSchedulerILi128ELi64ELi256ELi256ELb1ELb1ELb0ELb1ELb0ELb1EEEEEEEEEvNT_6ParamsE)
        /*0048*/ 	.short	0x0210
        /*004a*/ 	.short	0x0438


	//----- nvinfo : EIATTR_SW_WAR
	.align		4
.L_284:
        /*004c*/ 	.byte	0x04, 0x36
        /*004e*/ 	.short	(.L_286 - .L_285)
.L_285:
        /*0050*/ 	.word	0x00000008
.L_286:


//--------------------- .nv.info._ZN7cutlass13device_kernelIN5flash19enable_sm80_to_sm89INS1_16FlashAttnFwdSm80INS1_25CollectiveMainloopFwdSm80ILi8ELi2ELb0EN4cute5tupleIJNS5_1CILi128EEENS7_ILi64EEENS7_ILi192EEEEEELi192ENS_6half_tEfNS_4arch4Sm80ELb0ELb1ELb1ELb1ELb0ELb1ELb1ELb1EEENS1_21CollectiveEpilogueFwdINS6_IJS8_SA_S9_EEENS6_IJNS7_ILi1EEESI_SI_EEESC_SE_Li256ELb1ELb1ELb1ELb0EEENS1_36VarlenDynamicPersistentTileSchedulerILi128ELi64ELi256ELi256ELb1ELb1ELb0ELb1ELb0ELb1EEEEEEEEEvNT_6ParamsE --------------------------
	.section	.nv.info._ZN7cutlass13device_kernelIN5flash19enable_sm80_to_sm89INS1_16FlashAttnFwdSm80INS1_25CollectiveMainloopFwdSm80ILi8ELi2ELb0EN4cute5tupleIJNS5_1CILi128EEENS7_ILi64EEENS7_ILi192EEEEEELi192ENS_6half_tEfNS_4arch4Sm80ELb0ELb1ELb1ELb1ELb0ELb1ELb1ELb1EEENS1_21CollectiveEpilogueFwdINS6_IJS8_SA_S9_EEENS6_IJNS7_ILi1EEESI_SI_EEESC_SE_Li256ELb1ELb1ELb1ELb0EEENS1_36VarlenDynamicPersistentTileSchedulerILi128ELi64ELi256ELi256ELb1ELb1ELb0ELb1ELb0ELb1EEEEEEEEEvNT_6ParamsE,"",@"SHT_CUDA_INFO"
	.sectionflags	@""
	.align	4


	//----- nvinfo : EIATTR_CUDA_API_VERSION
	.align		4
        /*0000*/ 	.byte	0x04, 0x37
        /*0002*/ 	.short	(.L_288 - .L_287)
.L_287:
        /*0004*/ 	.word	0x00000082


	//----- nvinfo : EIATTR_KPARAM_INFO
	.align		4
.L_288:
        /*0008*/ 	.byte	0x04, 0x17
        /*000a*/ 	.short	(.L_290 - .L_289)
.L_289:
        /*000c*/ 	.word	0x00000000
        /*0010*/ 	.short	0x0000
        /*0012*/ 	.short	0x0000
        /*0014*/ 	.byte	0x00, 0xf0, 0xe1, 0x10


	//----- nvinfo : EIATTR_SPARSE_MMA_MASK
	.align		4
.L_290:
        /*0018*/ 	.byte	0x03, 0x50
        /*001a*/ 	.short	0x0000


	//----- nvinfo : EIATTR_MAXREG_COUNT
	.align		4
        /*001c*/ 	.byte	0x03, 0x1b
        /*001e*/ 	.short	0x00ff


	//----- nvinfo : EIATTR_MERCURY_ISA_VERSION
	.align		4
        /*0020*/ 	.byte	0x03, 0x5f
        /*0022*/ 	.short	0x0101


	//----- nvinfo : EIATTR_EXIT_INSTR_OFFSETS
	.align		4
        /*0024*/ 	.byte	0x04, 0x1c
        /*0026*/ 	.short	(.L_292 - .L_291)


	//   ....[0]....
.L_291:
        /*0028*/ 	.word	0x00000010


	//----- nvinfo : EIATTR_MAX_THREADS
	.align		4
.L_292:
        /*002c*/ 	.byte	0x04, 0x05
        /*002e*/ 	.short	(.L_294 - .L_293)
.L_293:
        /*0030*/ 	.word	0x00000100
        /*0034*/ 	.word	0x00000001
        /*0038*/ 	.word	0x00000001


	//----- nvinfo : EIATTR_CBANK_PARAM_SIZE
	.align		4
.L_294:
        /*003c*/ 	.byte	0x03, 0x19
        /*003e*/ 	.short	0x0438


	//----- nvinfo : EIATTR_PARAM_CBANK
	.align		4
        /*0040*/ 	.byte	0x04, 0x0a
        /*0042*/ 	.short	(.L_296 - .L_295)
	.align		4
.L_295:
        /*0044*/ 	.word	index@(.nv.constant0._ZN7cutlass13device_kernelIN5flash19enable_sm80_to_sm89INS1_16FlashAttnFwdSm80INS1_25CollectiveMainloopFwdSm80ILi8ELi2ELb0EN4cute5tupleIJNS5_1CILi128EEENS7_ILi64EEENS7_ILi192EEEEEELi192ENS_6half_tEfNS_4arch4Sm80ELb0ELb1ELb1ELb1ELb0ELb1ELb1ELb1EEENS1_21CollectiveEpilogueFwdINS6_IJS8_SA_S9_EEENS6_IJNS7_ILi1EEESI_SI_EEESC_SE_Li256ELb1ELb1ELb1ELb0EEENS1_36VarlenDynamicPersistentTileSchedulerILi128ELi64ELi256ELi256ELb1ELb1ELb0ELb1ELb0ELb1EEEEEEEEEvNT_6ParamsE)
        /*0048*/ 	.short	0x0210
        /*004a*/ 	.short	0x0438


	//----- nvinfo : EIATTR_SW_WAR
	.align		4
.L_296:
        /*004c*/ 	.byte	0x04, 0x36
        /*004e*/ 	.short	(.L_298 - .L_297)
.L_297:
        /*0050*/ 	.word	0x00000008
.L_298:


//--------------------- .nv.info._ZN7cutlass13device_kernelIN5flash19enable_sm80_to_sm89INS1_16FlashAttnFwdSm80INS1_25CollectiveMainloopFwdSm80ILi8ELi2ELb1EN4cute5tupleIJNS5_1CILi128EEENS7_ILi96EEENS7_ILi192EEEEEELi192ENS_6half_tEfNS_4arch4Sm80ELb1ELb0ELb1ELb0ELb0ELb0ELb1ELb1EEENS1_21CollectiveEpilogueFwdINS6_IJS8_SA_S9_EEENS6_IJNS7_ILi1EEESI_SI_EEESC_SE_Li256ELb0ELb1ELb1ELb0EEENS1_30DynamicPersistentTileSchedulerILi256ELi256ELb1ELb1ELb0EEEEEEEEEvNT_6ParamsE --------------------------
	.section	.nv.info._ZN7cutlass13device_kernelIN5flash19enable_sm80_to_sm89INS1_16FlashAttnFwdSm80INS1_25CollectiveMainloopFwdSm80ILi8ELi2ELb1EN4cute5tupleIJNS5_1CILi128EEENS7_ILi96EEENS7_ILi192EEEEEELi192ENS_6half_tEfNS_4arch4Sm80ELb1ELb0ELb1ELb0ELb0ELb0ELb1ELb1EEENS1_21CollectiveEpilogueFwdINS6_IJS8_SA_S9_EEENS6_IJNS7_ILi1EEESI_SI_EEESC_SE_Li256ELb0ELb1ELb1ELb0EEENS1_30DynamicPersistentTileSchedulerILi256ELi256ELb1ELb1ELb0EEEEEEEEEvNT_6ParamsE,"",@"SHT_CUDA_INFO"
	.sectionflags	@""
	.align	4


	//----- nvinfo : EIATTR_CUDA_API_VERSION
	.align		4
        /*0000*/ 	.byte	0x04, 0x37
        /*0002*/ 	.short	(.L_300 - .L_299)
.L_299:
        /*0004*/ 	.word	0x00000082


	//----- nvinfo : EIATTR_KPARAM_INFO
	.align		4
.L_300:
        /*0008*/ 	.byte	0x04, 0x17
        /*000a*/ 	.short	(.L_302 - .L_301)
.L_301:
        /*000c*/ 	.word	0x00000000
        /*0010*/ 	.short	0x0000
        /*0012*/ 	.short	0x0000
        /*0014*/ 	.byte	0x00, 0xf0, 0xa1, 0x10


	//----- nvinfo : EIATTR_SPARSE_MMA_MASK
	.align		4
.L_302:
        /*0018*/ 	.byte	0x03, 0x50
        /*001a*/ 	.short	0x0000


	//----- nvinfo : EIATTR_MAXREG_COUNT
	.align		4
        /*001c*/ 	.byte	0x03, 0x1b
        /*001e*/ 	.short	0x00ff


	//----- nvinfo : EIATTR_MERCURY_ISA_VERSION
	.align		4
        /*0020*/ 	.byte	0x03, 0x5f
        /*0022*/ 	.short	0x0101


	//----- nvinfo : EIATTR_EXIT_INSTR_OFFSETS
	.align		4
        /*0024*/ 	.byte	0x04, 0x1c
        /*0026*/ 	.short	(.L_304 - .L_303)


	//   ....[0]....
.L_303:
        /*0028*/ 	.word	0x00000010


	//----- nvinfo : EIATTR_MAX_THREADS
	.align		4
.L_304:
        /*002c*/ 	.byte	0x04, 0x05
        /*002e*/ 	.short	(.L_306 - .L_305)
.L_305:
        /*0030*/ 	.word	0x00000100
        /*0034*/ 	.word	0x00000001
        /*0038*/ 	.word	0x00000001


	//----- nvinfo : EIATTR_CBANK_PARAM_SIZE
	.align		4
.L_306:
        /*003c*/ 	.byte	0x03, 0x19
        /*003e*/ 	.short	0x0428


	//----- nvinfo : EIATTR_PARAM_CBANK
	.align		4
        /*0040*/ 	.byte	0x04, 0x0a
        /*0042*/ 	.short	(.L_308 - .L_307)
	.align		4
.L_307:
        /*0044*/ 	.word	index@(.nv.constant0._ZN7cutlass13device_kernelIN5flash19enable_sm80_to_sm89INS1_16FlashAttnFwdSm80INS1_25CollectiveMainloopFwdSm80ILi8ELi2ELb1EN4cute5tupleIJNS5_1CILi128EEENS7_ILi96EEENS7_ILi192EEEEEELi192ENS_6half_tEfNS_4arch4Sm80ELb1ELb0ELb1ELb0ELb0ELb0ELb1ELb1EEENS1_21CollectiveEpilogueFwdINS6_IJS8_SA_S9_EEENS6_IJNS7_ILi1EEESI_SI_EEESC_SE_Li256ELb0ELb1ELb1ELb0EEENS1_30DynamicPersistentTileSchedulerILi256ELi256ELb1ELb1ELb0EEEEEEEEEvNT_6ParamsE)
        /*0048*/ 	.short	0x0210
        /*004a*/ 	.short	0x0428


	//----- nvinfo : EIATTR_SW_WAR
	.align		4
.L_308:
        /*004c*/ 	.byte	0x04, 0x36
        /*004e*/ 	.short	(.L_310 - .L_309)
.L_309:
        /*0050*/ 	.word	0x00000008
.L_310:


//--------------------- .nv.info._ZN7cutlass13device_kernelIN5flash19enable_sm80_to_sm89INS1_16FlashAttnFwdSm80INS1_25CollectiveMainloopFwdSm80ILi8ELi2ELb0EN4cute5tupleIJNS5_1CILi128EEENS7_ILi64EEENS7_ILi192EEEEEELi192ENS_6half_tEfNS_4arch4Sm80ELb1ELb0ELb1ELb1ELb0ELb0ELb1ELb1EEENS1_21CollectiveEpilogueFwdINS6_IJS8_SA_S9_EEENS6_IJNS7_ILi1EEESI_SI_EEESC_SE_Li256ELb1ELb1ELb1ELb0EEENS1_36VarlenDynamicPersistentTileSchedulerILi128ELi64ELi256ELi256ELb1ELb1ELb0ELb1ELb1ELb1EEEEEEEEEvNT_6ParamsE --------------------------
	.section	.nv.info._ZN7cutlass13device_kernelIN5flash19enable_sm80_to_sm89INS1_16FlashAttnFwdSm80INS1_25CollectiveMainloopFwdSm80ILi8ELi2ELb0EN4cute5tupleIJNS5_1CILi128EEENS7_ILi64EEENS7_ILi192EEEEEELi192ENS_6half_tEfNS_4arch4Sm80ELb1ELb0ELb1ELb1ELb0ELb0ELb1ELb1EEENS1_21CollectiveEpilogueFwdINS6_IJS8_SA_S9_EEENS6_IJNS7_ILi1EEESI_SI_EEESC_SE_Li256ELb1ELb1ELb1ELb0EEENS1_36VarlenDynamicPersistentTileSchedulerILi128ELi64ELi256ELi256ELb1ELb1ELb0ELb1ELb1ELb1EEEEEEEEEvNT_6ParamsE,"",@"SHT_CUDA_INFO"
	.sectionflags	@""
	.align	4


	//----- nvinfo : EIATTR_CUDA_API_VERSION
	.align		4
        /*0000*/ 	.byte	0x04, 0x37
        /*0002*/ 	.short	(.L_312 - .L_311)
.L_311:
        /*0004*/ 	.word	0x00000082


	//----- nvinfo : EIATTR_KPARAM_INFO
	.align		4
.L_312:
        /*0008*/ 	.byte	0x04, 0x17
        /*000a*/ 	.short	(.L_314 - .L_313)
.L_313:
        /*000c*/ 	.word	0x00000000
        /*0010*/ 	.short	0x0000
        /*0012*/ 	.short	0x0000
        /*0014*/ 	.byte	0x00, 0xf0, 0xe1, 0x10


	//----- nvinfo : EIATTR_SPARSE_MMA_MASK
	.align		4
.L_314:
        /*0018*/ 	.byte	0x03, 0x50
        /*001a*/ 	.short	0x0000


	//----- nvinfo : EIATTR_MAXREG_COUNT
	.align		4
        /*001c*/ 	.byte	0x03, 0x1b
        /*001e*/ 	.short	0x00ff


	//----- nvinfo : EIATTR_MERCURY_ISA_VERSION
	.align		4
        /*0020*/ 	.byte	0x03, 0x5f
        /*0022*/ 	.short	0x0101


	//----- nvinfo : EIATTR_EXIT_INSTR_OFFSETS
	.align		4
        /*0024*/ 	.byte	0x04, 0x1c
        /*0026*/ 	.short	(.L_316 - .L_315)


	//   ....[0]....
.L_315:
        /*0028*/ 	.word	0x00000010


	//----- nvinfo : EIATTR_MAX_THREADS
	.align		4
.L_316:
        /*002c*/ 	.byte	0x04, 0x05
        /*002e*/ 	.short	(.L_318 - .L_317)
.L_317:
        /*0030*/ 	.word	0x00000100
        /*0034*/ 	.word	0x00000001
        /*0038*/ 	.word	0x00000001


	//----- nvinfo : EIATTR_CBANK_PARAM_SIZE
	.align		4
.L_318:
        /*003c*/ 	.byte	0x03, 0x19
        /*003e*/ 	.short	0x0438


	//----- nvinfo : EIATTR_PARAM_CBANK
	.align		4
        /*0040*/ 	.byte	0x04, 0x0a
        /*0042*/ 	.short	(.L_320 - .L_319)
	.align		4
.L_319:
        /*0044*/ 	.word	index@(.nv.constant0._ZN7cutlass13device_kernelIN5flash19enable_sm80_to_sm89INS1_16FlashAttnFwdSm80INS1_25CollectiveMainloopFwdSm80ILi8ELi2ELb0EN4cute5tupleIJNS5_1CILi128EEENS7_ILi64EEENS7_ILi192EEEEEELi192ENS_6half_tEfNS_4arch4Sm80ELb1ELb0ELb1ELb1ELb0ELb0ELb1ELb1EEENS1_21CollectiveEpilogueFwdINS6_IJS8_SA_S9_EEENS6_IJNS7_ILi1EEESI_SI_EEESC_SE_Li256ELb1ELb1ELb1ELb0EEENS1_36VarlenDynamicPersistentTileSchedulerILi128ELi64ELi256ELi256ELb1ELb1ELb0ELb1ELb1ELb1EEEEEEEEEvNT_6ParamsE)
        /*0048*/ 	.short	0x0210
        /*004a*/ 	.short	0x0438


	//----- nvinfo : EIATTR_SW_WAR
	.align		4
.L_320:
        /*004c*/ 	.byte	0x04, 0x36
        /*004e*/ 	.short	(.L_322 - .L_321)
.L_321:
        /*0050*/ 	.word	0x00000008
.L_322:


//--------------------- .nv.info._ZN7cutlass13device_kernelIN5flash19enable_sm80_to_sm89INS1_16FlashAttnFwdSm80INS1_25CollectiveMainloopFwdSm80ILi8ELi2ELb0EN4cute5tupleIJNS5_1CILi128EEENS7_ILi64EEENS7_ILi192EEEEEELi192ENS_6half_tEfNS_4arch4Sm80ELb1ELb0ELb1ELb1ELb0ELb1ELb1ELb1EEENS1_21CollectiveEpilogueFwdINS6_IJS8_SA_S9_EEENS6_IJNS7_ILi1EEESI_SI_EEESC_SE_Li256ELb1ELb1ELb1ELb0EEENS1_36VarlenDynamicPersistentTileSchedulerILi128ELi64ELi256ELi256ELb1ELb1ELb0ELb1ELb1ELb1EEEEEEEEEvNT_6ParamsE --------------------------
	.section	.nv.info._ZN7cutlass13device_kernelIN5flash19enable_sm80_to_sm89INS1_16FlashAttnFwdSm80INS1_25CollectiveMainloopFwdSm80ILi8ELi2ELb0EN4cute5tupleIJNS5_1CILi128EEENS7_ILi64EEENS7_ILi192EEEEEELi192ENS_6half_tEfNS_4arch4Sm80ELb1ELb0ELb1ELb1ELb0ELb1ELb1ELb1EEENS1_21CollectiveEpilogueFwdINS6_IJS8_SA_S9_EEENS6_IJNS7_ILi1EEESI_SI_EEESC_SE_Li256ELb1ELb1ELb1ELb0EEENS1_36VarlenDynamicPersistentTileSchedulerILi128ELi64ELi256ELi256ELb1ELb1ELb0ELb1ELb1ELb1EEEEEEEEEvNT_6ParamsE,"",@"SHT_CUDA_INFO"
	.sectionflags	@""
	.align	4


	//----- nvinfo : EIATTR_CUDA_API_VERSION
	.align		4
        /*0000*/ 	.byte	0x04, 0x37
        /*0002*/ 	.short	(.L_324 - .L_323)
.L_323:
        /*0004*/ 	.word	0x00000082


	//----- nvinfo : EIATTR_KPARAM_INFO
	.align		4
.L_324:
        /*0008*/ 	.byte	0x04, 0x17
        /*000a*/ 	.short	(.L_326 - .L_325)
.L_325:
        /*000c*/ 	.word	0x00000000
        /*0010*/ 	.short	0x0000
        /*0012*/ 	.short	0x0000
        /*0014*/ 	.byte	0x00, 0xf0, 0xe1, 0x10


	//----- nvinfo : EIATTR_SPARSE_MMA_MASK
	.align		4
.L_326:
        /*0018*/ 	.byte	0x03, 0x50
        /*001a*/ 	.short	0x0000


	//----- nvinfo : EIATTR_MAXREG_COUNT
	.align		4
        /*001c*/ 	.byte	0x03, 0x1b
        /*001e*/ 	.short	0x00ff


	//----- nvinfo : EIATTR_MERCURY_ISA_VERSION
	.align		4
        /*0020*/ 	.byte	0x03, 0x5f
        /*0022*/ 	.short	0x0101


	//----- nvinfo : EIATTR_EXIT_INSTR_OFFSETS
	.align		4
        /*0024*/ 	.byte	0x04, 0x1c
        /*0026*/ 	.short	(.L_328 - .L_327)


	//   ....[0]....
.L_327:
        /*0028*/ 	.word	0x00000010


	//----- nvinfo : EIATTR_MAX_THREADS
	.align		4
.L_328:
        /*002c*/ 	.byte	0x04, 0x05
        /*002e*/ 	.short	(.L_330 - .L_329)
.L_329:
        /*0030*/ 	.word	0x00000100
        /*0034*/ 	.word	0x00000001
        /*0038*/ 	.word	0x00000001


	//----- nvinfo : EIATTR_CBANK_PARAM_SIZE
	.align		4
.L_330:
        /*003c*/ 	.byte	0x03, 0x19
        /*003e*/ 	.short	0x0438


	//----- nvinfo : EIATTR_PARAM_CBANK
	.align		4
        /*0040*/ 	.byte	0x04, 0x0a
        /*0042*/ 	.short	(.L_332 - .L_331)
	.align		4
.L_331:
        /*0044*/ 	.word	index@(.nv.constant0._ZN7cutlass13device_kernelIN5flash19enable_sm80_to_sm89INS1_16FlashAttnFwdSm80INS1_25CollectiveMainloopFwdSm80ILi8ELi2ELb0EN4cute5tupleIJNS5_1CILi128EEENS7_ILi64EEENS7_ILi192EEEEEELi192ENS_6half_tEfNS_4arch4Sm80ELb1ELb0ELb1ELb1ELb0ELb1ELb1ELb1EEENS1_21CollectiveEpilogueFwdINS6_IJS8_SA_S9_EEENS6_IJNS7_ILi1EEESI_SI_EEESC_SE_Li256ELb1ELb1ELb1ELb0EEENS1_36VarlenDynamicPersistentTileSchedulerILi128ELi64ELi256ELi256ELb1ELb1ELb0ELb1ELb1ELb1EEEEEEEEEvNT_6ParamsE)
        /*0048*/ 	.short	0x0210
        /*004a*/ 	.short	0x0438


	//----- nvinfo : EIATTR_SW_WAR
	.align		4
.L_332:
        /*004c*/ 	.byte	0x04, 0x36
        /*004e*/ 	.short	(.L_334 - .L_333)
.L_333:
        /*0050*/ 	.word	0x00000008
.L_334:


//--------------------- .nv.callgraph             --------------------------
	.section	.nv.callgraph,"",@"SHT_CUDA_CALLGRAPH"
	.align	4
	.sectionentsize	8
	.align		4
        /*0000*/ 	.word	0x00000000
	.align		4
        /*0004*/ 	.word	0xffffffff
	.align		4
        /*0008*/ 	.word	0x00000000
	.align		4
        /*000c*/ 	.word	0xfffffffe
	.align		4
        /*0010*/ 	.word	0x00000000
	.align		4
        /*0014*/ 	.word	0xfffffffd
	.align		4
        /*0018*/ 	.word	0x00000000
	.align		4
        /*001c*/ 	.word	0xfffffffc


//--------------------- .nv.constant4             --------------------------
	.section	.nv.constant4,"a",@progbits
	.align	8
	.align		8
.nv.constant4:
        /*0000*/ 	.dword	_ZN80_INTERNAL_2d1af1fc_44_flash_fwd_hdim192_fp16_split_softcap_sm80_cu_ceb34e2a_36134cuda3std3__45__cpo5beginE
	.align		8
        /*0008*/ 	.dword	_ZN80_INTERNAL_2d1af1fc_44_flash_fwd_hdim192_fp16_split_softcap_sm80_cu_ceb34e2a_36134cuda3std3__45__cpo3endE
	.align		8
        /*0010*/ 	.dword	_ZN80_INTERNAL_2d1af1fc_44_flash_fwd_hdim192_fp16_split_softcap_sm80_cu_ceb34e2a_36134cuda3std3__45__cpo6cbeginE
	.align		8
        /*0018*/ 	.dword	_ZN80_INTERNAL_2d1af1fc_44_flash_fwd_hdim192_fp16_split_softcap_sm80_cu_ceb34e2a_36134cuda3std3__45__cpo4cendE
	.align		8
        /*0020*/ 	.dword	_ZN80_INTERNAL_2d1af1fc_44_flash_fwd_hdim192_fp16_split_softcap_sm80_cu_ceb34e2a_36134cuda3std3__482_GLOBAL__N__2d1af1fc_44_flash_fwd_hdim192_fp16_split_softcap_sm80_cu_ceb34e2a_36136ignoreE
	.align		8
        /*0028*/ 	.dword	_ZN80_INTERNAL_2d1af1fc_44_flash_fwd_hdim192_fp16_split_softcap_sm80_cu_ceb34e2a_36134cuda3std3__419piecewise_constructE
	.align		8
        /*0030*/ 	.dword	_ZN80_INTERNAL_2d1af1fc_44_flash_fwd_hdim192_fp16_split_softcap_sm80_cu_ceb34e2a_36134cuda3std3__48in_placeE
	.align		8
        /*0038*/ 	.dword	_ZN80_INTERNAL_2d1af1fc_44_flash_fwd_hdim192_fp16_split_softcap_sm80_cu_ceb34e2a_36134cuda3std6ranges3__45__cpo4swapE
	.align		8
        /*0040*/ 	.dword	_ZN80_INTERNAL_2d1af1fc_44_flash_fwd_hdim192_fp16_split_softcap_sm80_cu_ceb34e2a_36134cuda3std6ranges3__45__cpo9iter_moveE
	.align		8
        /*0048*/ 	.dword	_ZN80_INTERNAL_2d1af1fc_44_flash_fwd_hdim192_fp16_split_softcap_sm80_cu_ceb34e2a_36134cute7productE
	.align		8
        /*0050*/ 	.dword	_ZN80_INTERNAL_2d1af1fc_44_flash_fwd_hdim192_fp16_split_softcap_sm80_cu_ceb34e2a_36134cute1_E


//--------------------- .text._ZN7cutlass13device_kernelIN5flash19enable_sm80_to_sm89INS1_16FlashAttnFwdSm80INS1_25CollectiveMainloopFwdSm80ILi8ELi1ELb1EN4cute5tupleIJNS5_1CILi128EEENS7_ILi96EEENS7_ILi192EEEEEELi192ENS_6half_tEfNS_4arch4Sm80ELb0ELb0ELb1ELb0ELb0ELb0ELb1ELb1EEENS1_21CollectiveEpilogueFwdINS6_IJS8_SA_S9_EEENS6_IJNS7_ILi1EEESI_SI_EEESC_SE_Li256ELb0ELb1ELb1ELb0EEENS1_19SingleTileSchedulerILb0ELb1ELb1ELi128EEEEEEEEEvNT_6ParamsE --------------------------
	.section	.text._ZN7cutlass13device_kernelIN5flash19enable_sm80_to_sm89INS1_16FlashAttnFwdSm80INS1_25CollectiveMainloopFwdSm80ILi8ELi1ELb1EN4cute5tupleIJNS5_1CILi128EEENS7_ILi96EEENS7_ILi192EEEEEELi192ENS_6half_tEfNS_4arch4Sm80ELb0ELb0ELb1ELb0ELb0ELb0ELb1ELb1EEENS1_21CollectiveEpilogueFwdINS6_IJS8_SA_S9_EEENS6_IJNS7_ILi1EEESI_SI_EEESC_SE_Li256ELb0ELb1ELb1ELb0EEENS1_19SingleTileSchedulerILb0ELb1ELb1ELi128EEEEEEEEEvNT_6ParamsE,"ax",@progbits
	.align	128
.text._ZN7cutlass13device_kernelIN5flash19enable_sm80_to_sm89INS1_16FlashAttnFwdSm80INS1_25CollectiveMainloopFwdSm80ILi8ELi1ELb1EN4cute5tupleIJNS5_1CILi128EEENS7_ILi96EEENS7_ILi192EEEEEELi192ENS_6half_tEfNS_4arch4Sm80ELb0ELb0ELb1ELb0ELb0ELb0ELb1ELb1EEENS1_21CollectiveEpilogueFwdINS6_IJS8_SA_S9_EEENS6_IJNS7_ILi1EEESI_SI_EEESC_SE_Li256ELb0ELb1ELb1ELb0EEENS1_19SingleTileSchedulerILb0ELb1ELb1ELi128EEEEEEEEEvNT_6ParamsE:
        .type           _ZN7cutlass13device_kernelIN5flash19enable_sm80_to_sm89INS1_16FlashAttnFwdSm80INS1_25CollectiveMainloopFwdSm80ILi8ELi1ELb1EN4cute5tupleIJNS5_1CILi128EEENS7_ILi96EEENS7_ILi192EEEEEELi192ENS_6half_tEfNS_4arch4Sm80ELb0ELb0ELb1ELb0ELb0ELb0ELb1ELb1EEENS1_21CollectiveEpilogueFwdINS6_IJS8_SA_S9_EEENS6_IJNS7_ILi1EEESI_SI_EEESC_SE_Li256ELb0ELb1ELb1ELb0EEENS1_19SingleTileSchedulerILb0ELb1ELb1ELi128EEEEEEEEEvNT_6ParamsE,@function
        .size           _ZN7cutlass13device_kernelIN5flash19enable_sm80_to_sm89INS1_16FlashAttnFwdSm80INS1_25CollectiveMainloopFwdSm80ILi8ELi1ELb1EN4cute5tupleIJNS5_1CILi128EEENS7_ILi96EEENS7_ILi192EEEEEELi192ENS_6half_tEfNS_4arch4Sm80ELb0ELb0ELb1ELb0ELb0ELb0ELb1ELb1EEENS1_21CollectiveEpilogueFwdINS6_IJS8_SA_S9_EEENS6_IJNS7_ILi1EEESI_SI_EEESC_SE_Li256ELb0ELb1ELb1ELb0EEENS1_19SingleTileSchedulerILb0ELb1ELb1ELi128EEEEEEEEEvNT_6ParamsE,(.L_x_18 - _ZN7cutlass13device_kernelIN5flash19enable_sm80_to_sm89INS1_16FlashAttnFwdSm80INS1_25CollectiveMainloopFwdSm80ILi8ELi1ELb1EN4cute5tupleIJNS5_1CILi128EEENS7_ILi96EEENS7_ILi192EEEEEELi192ENS_6half_tEfNS_4arch4Sm80ELb0ELb0ELb1ELb0ELb0ELb0ELb1ELb1EEENS1_21CollectiveEpilogueFwdINS6_IJS8_SA_S9_EEENS6_IJNS7_ILi1EEESI_SI_EEESC_SE_Li256ELb0ELb1ELb1ELb0EEENS1_19SingleTileSchedulerILb0ELb1ELb1ELi128EEEEEEEEEvNT_6ParamsE)
        .other          _ZN7cutlass13device_kernelIN5flash19enable_sm80_to_sm89INS1_16FlashAttnFwdSm80INS1_25CollectiveMainloopFwdSm80ILi8ELi1ELb1EN4cute5tupleIJNS5_1CILi128EEENS7_ILi96EEENS7_ILi192EEEEEELi192ENS_6half_tEfNS_4arch4Sm80ELb0ELb0ELb1ELb0ELb0ELb0ELb1ELb1EEENS1_21CollectiveEpilogueFwdINS6_IJS8_SA_S9_EEENS6_IJNS7_ILi1EEESI_SI_EEESC_SE_Li256ELb0ELb1ELb1ELb0EEENS1_19SingleTileSchedulerILb0ELb1ELb1ELi128EEEEEEEEEvNT_6ParamsE,@"STO_CUDA_ENTRY STV_DEFAULT"
_ZN7cutlass13device_kernelIN5flash19enable_sm80_to_sm89INS1_16FlashAttnFwdSm80INS1_25CollectiveMainloopFwdSm80ILi8ELi1ELb1EN4cute5tupleIJNS5_1CILi128EEENS7_ILi96EEENS7_ILi192EEEEEELi192ENS_6half_tEfNS_4arch4Sm80ELb0ELb0ELb1ELb0ELb0ELb0ELb1ELb1EEENS1_21CollectiveEpilogueFwdINS6_IJS8_SA_S9_EEENS6_IJNS7_ILi1EEESI_SI_EEESC_SE_Li256ELb0ELb1ELb1ELb0EEENS1_19SingleTileSchedulerILb0ELb1ELb1ELi128EEEEEEEEEvNT_6ParamsE:
[----:B------:R-:W-:Y:S01]  /*0000*/  LDC R1, c[0x0][0x28] ;  /* 0x00000a00ff017b82 */ /* 0x000fe20000000800 */
[----:B------:R-:W-:Y:S05]  /*0010*/  EXIT ;  /* 0x000000000000794d */ /* 0x000fea0003800000 */
.L_x_0:
[----:B------:R-:W-:-:S00]  /*0020*/  BRA `(.L_x_0) ;  /* 0xfffffffc00fc7947 */ /* 0x000fc0000383ffff */
[----:B------:R-:W-:-:S00]  /*0030*/  NOP ;  /* 0x0000000000007918 */ /* 0x000fc00000000000 */
        /* <DEDUP_REMOVED lines=12> */
.L_x_18:


//--------------------- .text._ZN7cutlass13device_kernelIN5flash19enable_sm80_to_sm89INS1_16FlashAttnFwdSm80INS1_25CollectiveMainloopFwdSm80ILi8ELi1ELb0EN4cute5tupleIJNS5_1CILi128EEENS7_ILi64EEENS7_ILi192EEEEEELi192ENS_6half_tEfNS_4arch4Sm80ELb0ELb0ELb1ELb1ELb0ELb0ELb1ELb1EEENS1_21CollectiveEpilogueFwdINS6_IJS8_SA_S9_EEENS6_IJNS7_ILi1EEESI_SI_EEESC_SE_Li256ELb1ELb1ELb1ELb0EEENS1_36VarlenDynamicPersistentTileSchedulerILi128ELi64ELi256ELi256ELb1ELb1ELb0ELb0ELb1ELb1EEEEEEEEEvNT_6ParamsE --------------------------
	.section	.text._ZN7cutlass13device_kernelIN5flash19enable_sm80_to_sm89INS1_16FlashAttnFwdSm80INS1_25CollectiveMainloopFwdSm80ILi8ELi1ELb0EN4cute5tupleIJNS5_1CILi128EEENS7_ILi64EEENS7_ILi192EEEEEELi192ENS_6half_tEfNS_4arch4Sm80ELb0ELb0ELb1ELb1ELb0ELb0ELb1ELb1EEENS1_21CollectiveEpilogueFwdINS6_IJS8_SA_S9_EEENS6_IJNS7_ILi1EEESI_SI_EEESC_SE_Li256ELb1ELb1ELb1ELb0EEENS1_36VarlenDynamicPersistentTileSchedulerILi128ELi64ELi256ELi256ELb1ELb1ELb0ELb0ELb1ELb1EEEEEEEEEvNT_6ParamsE,"ax",@progbits
	.align	128
.text._ZN7cutlass13device_kernelIN5flash19enable_sm80_to_sm89INS1_16FlashAttnFwdSm80INS1_25CollectiveMainloopFwdSm80ILi8ELi1ELb0EN4cute5tupleIJNS5_1CILi128EEENS7_ILi64EEENS7_ILi192EEEEEELi192ENS_6half_tEfNS_4arch4Sm80ELb0ELb0ELb1ELb1ELb0ELb0ELb1ELb1EEENS1_21CollectiveEpilogueFwdINS6_IJS8_SA_S9_EEENS6_IJNS7_ILi1EEESI_SI_EEESC_SE_Li256ELb1ELb1ELb1ELb0EEENS1_36VarlenDynamicPersistentTileSchedulerILi128ELi64ELi256ELi256ELb1ELb1ELb0ELb0ELb1ELb1EEEEEEEEEvNT_6ParamsE:
        .type           _ZN7cutlass13device_kernelIN5flash19enable_sm80_to_sm89INS1_16FlashAttnFwdSm80INS1_25CollectiveMainloopFwdSm80ILi8ELi1ELb0EN4cute5tupleIJNS5_1CILi128EEENS7_ILi64EEENS7_ILi192EEEEEELi192ENS_6half_tEfNS_4arch4Sm80ELb0ELb0ELb1ELb1ELb0ELb0ELb1ELb1EEENS1_21CollectiveEpilogueFwdINS6_IJS8_SA_S9_EEENS6_IJNS7_ILi1EEESI_SI_EEESC_SE_Li256ELb1ELb1ELb1ELb0EEENS1_36VarlenDynamicPersistentTileSchedulerILi128ELi64ELi256ELi256ELb1ELb1ELb0ELb0ELb1ELb1EEEEEEEEEvNT_6ParamsE,@function
        .size           _ZN7cutlass13device_kernelIN5flash19enable_sm80_to_sm89INS1_16FlashAttnFwdSm80INS1_25CollectiveMainloopFwdSm80ILi8ELi1ELb0EN4cute5tupleIJNS5_1CILi128EEENS7_ILi64EEENS7_ILi192EEEEEELi192ENS_6half_tEfNS_4arch4Sm80ELb0ELb0ELb1ELb1ELb0ELb0ELb1ELb1EEENS1_21CollectiveEpilogueFwdINS6_IJS8_SA_S9_EEENS6_IJNS7_ILi1EEESI_SI_EEESC_SE_Li256ELb1ELb1ELb1ELb0EEENS1_36VarlenDynamicPersistentTileSchedulerILi128ELi64ELi256ELi256ELb1ELb1ELb0ELb0ELb1ELb1EEEEEEEEEvNT_6ParamsE,(.L_x_19 - _ZN7cutlass13device_kernelIN5flash19enable_sm80_to_sm89INS1_16FlashAttnFwdSm80INS1_25CollectiveMainloopFwdSm80ILi8ELi1ELb0EN4cute5tupleIJNS5_1CILi128EEENS7_ILi64EEENS7_ILi192EEEEEELi192ENS_6half_tEfNS_4arch4Sm80ELb0ELb0ELb1ELb1ELb0ELb0ELb1ELb1EEENS1_21CollectiveEpilogueFwdINS6_IJS8_SA_S9_EEENS6_IJNS7_ILi1EEESI_SI_EEESC_SE_Li256ELb1ELb1ELb1ELb0EEENS1_36VarlenDynamicPersistentTileSchedulerILi128ELi64ELi256ELi256ELb1ELb1ELb0ELb0ELb1ELb1EEEEEEEEEvNT_6ParamsE)
        .other          _ZN7cutlass13device_kernelIN5flash19enable_sm80_to_sm89INS1_16FlashAttnFwdSm80INS1_25CollectiveMainloopFwdSm80ILi8ELi1ELb0EN4cute5tupleIJNS5_1CILi128EEENS7_ILi64EEENS7_ILi192EEEEEELi192ENS_6half_tEfNS_4arch4Sm80ELb0ELb0ELb1ELb1ELb0ELb0ELb1ELb1EEENS1_21CollectiveEpilogueFwdINS6_IJS8_SA_S9_EEENS6_IJNS7_ILi1EEESI_SI_EEESC_SE_Li256ELb1ELb1ELb1ELb0EEENS1_36VarlenDynamicPersistentTileSchedulerILi128ELi64ELi256ELi256ELb1ELb1ELb0ELb0ELb1ELb1EEEEEEEEEvNT_6ParamsE,@"STO_CUDA_ENTRY STV_DEFAULT"
_ZN7cutlass13device_kernelIN5flash19enable_sm80_to_sm89INS1_16FlashAttnFwdSm80INS1_25CollectiveMainloopFwdSm80ILi8ELi1ELb0EN4cute5tupleIJNS5_1CILi128EEENS7_ILi64EEENS7_ILi192EEEEEELi192ENS_6half_tEfNS_4arch4Sm80ELb0ELb0ELb1ELb1ELb0ELb0ELb1ELb1EEENS1_21CollectiveEpilogueFwdINS6_IJS8_SA_S9_EEENS6_IJNS7_ILi1EEESI_SI_EEESC_SE_Li256ELb1ELb1ELb1ELb0EEENS1_36VarlenDynamicPersistentTileSchedulerILi128ELi64ELi256ELi256ELb1ELb1ELb0ELb0ELb1ELb1EEEEEEEEEvNT_6ParamsE:
[----:B------:R-:W-:Y:S01]  /*0000*/  LDC R1, c[0x0][0x28] ;  /* 0x00000a00ff017b82 */ /* 0x000fe20000000800 */
[----:B------:R-:W-:Y:S05]  /*0010*/  EXIT ;  /* 0x000000000000794d */ /* 0x000fea0003800000 */
.L_x_1:
        /* <DEDUP_REMOVED lines=14> */
.L_x_19:


//--------------------- .text._ZN7cutlass13device_kernelIN5flash19enable_sm80_to_sm89INS1_16FlashAttnFwdSm80INS1_25CollectiveMainloopFwdSm80ILi8ELi1ELb0EN4cute5tupleIJNS5_1CILi128EEENS7_ILi64EEENS7_ILi192EEEEEELi192ENS_6half_tEfNS_4arch4Sm80ELb0ELb0ELb1ELb1ELb0ELb1ELb1ELb1EEENS1_21CollectiveEpilogueFwdINS6_IJS8_SA_S9_EEENS6_IJNS7_ILi1EEESI_SI_EEESC_SE_Li256ELb1ELb1ELb1ELb0EEENS1_36VarlenDynamicPersistentTileSchedulerILi128ELi64ELi256ELi256ELb1ELb1ELb0ELb0ELb1ELb1EEEEEEEEEvNT_6ParamsE --------------------------
	.section	.text._ZN7cutlass13device_kernelIN5flash19enable_sm80_to_sm89INS1_16FlashAttnFwdSm80INS1_25CollectiveMainloopFwdSm80ILi8ELi1ELb0EN4cute5tupleIJNS5_1CILi128EEENS7_ILi64EEENS7_ILi192EEEEEELi192ENS_6half_tEfNS_4arch4Sm80ELb0ELb0ELb1ELb1ELb0ELb1ELb1ELb1EEENS1_21CollectiveEpilogueFwdINS6_IJS8_SA_S9_EEENS6_IJNS7_ILi1EEESI_SI_EEESC_SE_Li256ELb1ELb1ELb1ELb0EEENS1_36VarlenDynamicPersistentTileSchedulerILi128ELi64ELi256ELi256ELb1ELb1ELb0ELb0ELb1ELb1EEEEEEEEEvNT_6ParamsE,"ax",@progbits
	.align	128
.text._ZN7cutlass13device_kernelIN5flash19enable_sm80_to_sm89INS1_16FlashAttnFwdSm80INS1_25CollectiveMainloopFwdSm80ILi8ELi1ELb0EN4cute5tupleIJNS5_1CILi128EEENS7_ILi64EEENS7_ILi192EEEEEELi192ENS_6half_tEfNS_4arch4Sm80ELb0ELb0ELb1ELb1ELb0ELb1ELb1ELb1EEENS1_21CollectiveEpilogueFwdINS6_IJS8_SA_S9_EEENS6_IJNS7_ILi1EEESI_SI_EEESC_SE_Li256ELb1ELb1ELb1ELb0EEENS1_36VarlenDynamicPersistentTileSchedulerILi128ELi64ELi256ELi256ELb1ELb1ELb0ELb0ELb1ELb1EEEEEEEEEvNT_6ParamsE:
        .type           _ZN7cutlass13device_kernelIN5flash19enable_sm80_to_sm89INS1_16FlashAttnFwdSm80INS1_25CollectiveMainloopFwdSm80ILi8ELi1ELb0EN4cute5tupleIJNS5_1CILi128EEENS7_ILi64EEENS7_ILi192EEEEEELi192ENS_6half_tEfNS_4arch4Sm80ELb0ELb0ELb1ELb1ELb0ELb1ELb1ELb1EEENS1_21CollectiveEpilogueFwdINS6_IJS8_SA_S9_EEENS6_IJNS7_ILi1EEESI_SI_EEESC_SE_Li256ELb1ELb1ELb1ELb0EEENS1_36VarlenDynamicPersistentTileSchedulerILi128ELi64ELi256ELi256ELb1ELb1ELb0ELb0ELb1ELb1EEEEEEEEEvNT_6ParamsE,@function
        .size           _ZN7cutlass13device_kernelIN5flash19enable_sm80_to_sm89INS1_16FlashAttnFwdSm80INS1_25CollectiveMainloopFwdSm80ILi8ELi1ELb0EN4cute5tupleIJNS5_1CILi128EEENS7_ILi64EEENS7_ILi192EEEEEELi192ENS_6half_tEfNS_4arch4Sm80ELb0ELb0ELb1ELb1ELb0ELb1ELb1ELb1EEENS1_21CollectiveEpilogueFwdINS6_IJS8_SA_S9_EEENS6_IJNS7_ILi1EEESI_SI_EEESC_SE_Li256ELb1ELb1ELb1ELb0EEENS1_36VarlenDynamicPersistentTileSchedulerILi128ELi64ELi256ELi256ELb1ELb1ELb0ELb0ELb1ELb1EEEEEEEEEvNT_6ParamsE,(.L_x_20 - _ZN7cutlass13device_kernelIN5flash19enable_sm80_to_sm89INS1_16FlashAttnFwdSm80INS1_25CollectiveMainloopFwdSm80ILi8ELi1ELb0EN4cute5tupleIJNS5_1CILi128EEENS7_ILi64EEENS7_ILi192EEEEEELi192ENS_6half_tEfNS_4arch4Sm80ELb0ELb0ELb1ELb1ELb0ELb1ELb1ELb1EEENS1_21CollectiveEpilogueFwdINS6_IJS8_SA_S9_EEENS6_IJNS7_ILi1EEESI_SI_EEESC_SE_Li256ELb1ELb1ELb1ELb0EEENS1_36VarlenDynamicPersistentTileSchedulerILi128ELi64ELi256ELi256ELb1ELb1ELb0ELb0ELb1ELb1EEEEEEEEEvNT_6ParamsE)
        .other          _ZN7cutlass13device_kernelIN5flash19enable_sm80_to_sm89INS1_16FlashAttnFwdSm80INS1_25CollectiveMainloopFwdSm80ILi8ELi1ELb0EN4cute5tupleIJNS5_1CILi128EEENS7_ILi64EEENS7_ILi192EEEEEELi192ENS_6half_tEfNS_4arch4Sm80ELb0ELb0ELb1ELb1ELb0ELb1ELb1ELb1EEENS1_21CollectiveEpilogueFwdINS6_IJS8_SA_S9_EEENS6_IJNS7_ILi1EEESI_SI_EEESC_SE_Li256ELb1ELb1ELb1ELb0EEENS1_36VarlenDynamicPersistentTileSchedulerILi128ELi64ELi256ELi256ELb1ELb1ELb0ELb0ELb1ELb1EEEEEEEEEvNT_6ParamsE,@"STO_CUDA_ENTRY STV_DEFAULT"
_ZN7cutlass13device_kernelIN5flash19enable_sm80_to_sm89INS1_16FlashAttnFwdSm80INS1_25CollectiveMainloopFwdSm80ILi8ELi1ELb0EN4cute5tupleIJNS5_1CILi128EEENS7_ILi64EEENS7_ILi192EEEEEELi192ENS_6half_tEfNS_4arch4Sm80ELb0ELb0ELb1ELb1ELb0ELb1ELb1ELb1EEENS1_21CollectiveEpilogueFwdINS6_IJS8_SA_S9_EEENS6_IJNS7_ILi1EEESI_SI_EEESC_SE_Li256ELb1ELb1ELb1ELb0EEENS1_36VarlenDynamicPersistentTileSchedulerILi128ELi64ELi256ELi256ELb1ELb1ELb0ELb0ELb1ELb1EEEEEEEEEvNT_6ParamsE:
[----:B------:R-:W-:Y:S01]  /*0000*/  LDC R1, c[0x0][0x28] ;  /* 0x00000a00ff017b82 */ /* 0x000fe20000000800 */
[----:B------:R-:W-:Y:S05]  /*0010*/  EXIT ;  /* 0x000000000000794d */ /* 0x000fea0003800000 */
.L_x_2:
        /* <DEDUP_REMOVED lines=14> */
.L_x_20:


//--------------------- .text._ZN7cutlass13device_kernelIN5flash19enable_sm80_to_sm89INS1_16FlashAttnFwdSm80INS1_25CollectiveMainloopFwdSm80ILi8ELi1ELb0EN4cute5tupleIJNS5_1CILi128EEENS7_ILi64EEENS7_ILi192EEEEEELi192ENS_6half_tEfNS_4arch4Sm80ELb0ELb1ELb1ELb0ELb0ELb0ELb1ELb1EEENS1_21CollectiveEpilogueFwdINS6_IJS8_SA_S9_EEENS6_IJNS7_ILi1EEESI_SI_EEESC_SE_Li256ELb0ELb1ELb1ELb0EEENS1_19SingleTileSchedulerILb0ELb1ELb1ELi128EEEEEEEEEvNT_6ParamsE --------------------------
	.section	.text._ZN7cutlass13device_kernelIN5flash19enable_sm80_to_sm89INS1_16FlashAttnFwdSm80INS1_25CollectiveMainloopFwdSm80ILi8ELi1ELb0EN4cute5tupleIJNS5_1CILi128EEENS7_ILi64EEENS7_ILi192EEEEEELi192ENS_6half_tEfNS_4arch4Sm80ELb0ELb1ELb1ELb0ELb0ELb0ELb1ELb1EEENS1_21CollectiveEpilogueFwdINS6_IJS8_SA_S9_EEENS6_IJNS7_ILi1EEESI_SI_EEESC_SE_Li256ELb0ELb1ELb1ELb0EEENS1_19SingleTileSchedulerILb0ELb1ELb1ELi128EEEEEEEEEvNT_6ParamsE,"ax",@progbits
	.align	128
.text._ZN7cutlass13device_kernelIN5flash19enable_sm80_to_sm89INS1_16FlashAttnFwdSm80INS1_25CollectiveMainloopFwdSm80ILi8ELi1ELb0EN4cute5tupleIJNS5_1CILi128EEENS7_ILi64EEENS7_ILi192EEEEEELi192ENS_6half_tEfNS_4arch4Sm80ELb0ELb1ELb1ELb0ELb0ELb0ELb1ELb1EEENS1_21CollectiveEpilogueFwdINS6_IJS8_SA_S9_EEENS6_IJNS7_ILi1EEESI_SI_EEESC_SE_Li256ELb0ELb1ELb1ELb0EEENS1_19SingleTileSchedulerILb0ELb1ELb1ELi128EEEEEEEEEvNT_6ParamsE:
        .type           _ZN7cutlass13device_kernelIN5flash19enable_sm80_to_sm89INS1_16FlashAttnFwdSm80INS1_25CollectiveMainloopFwdSm80ILi8ELi1ELb0EN4cute5tupleIJNS5_1CILi128EEENS7_ILi64EEENS7_ILi192EEEEEELi192ENS_6half_tEfNS_4arch4Sm80ELb0ELb1ELb1ELb0ELb0ELb0ELb1ELb1EEENS1_21CollectiveEpilogueFwdINS6_IJS8_SA_S9_EEENS6_IJNS7_ILi1EEESI_SI_EEESC_SE_Li256ELb0ELb1ELb1ELb0EEENS1_19SingleTileSchedulerILb0ELb1ELb1ELi128EEEEEEEEEvNT_6ParamsE,@function
        .size           _ZN7cutlass13device_kernelIN5flash19enable_sm80_to_sm89INS1_16FlashAttnFwdSm80INS1_25CollectiveMainloopFwdSm80ILi8ELi1ELb0EN4cute5tupleIJNS5_1CILi128EEENS7_ILi64EEENS7_ILi192EEEEEELi192ENS_6half_tEfNS_4arch4Sm80ELb0ELb1ELb1ELb0ELb0ELb0ELb1ELb1EEENS1_21CollectiveEpilogueFwdINS6_IJS8_SA_S9_EEENS6_IJNS7_ILi1EEESI_SI_EEESC_SE_Li256ELb0ELb1ELb1ELb0EEENS1_19SingleTileSchedulerILb0ELb1ELb1ELi128EEEEEEEEEvNT_6ParamsE,(.L_x_21 - _ZN7cutlass13device_kernelIN5flash19enable_sm80_to_sm89INS1_16FlashAttnFwdSm80INS1_25CollectiveMainloopFwdSm80ILi8ELi1ELb0EN4cute5tupleIJNS5_1CILi128EEENS7_ILi64EEENS7_ILi192EEEEEELi192ENS_6half_tEfNS_4arch4Sm80ELb0ELb1ELb1ELb0ELb0ELb0ELb1ELb1EEENS1_21CollectiveEpilogueFwdINS6_IJS8_SA_S9_EEENS6_IJNS7_ILi1EEESI_SI_EEESC_SE_Li256ELb0ELb1ELb1ELb0EEENS1_19SingleTileSchedulerILb0ELb1ELb1ELi128EEEEEEEEEvNT_6ParamsE)
        .other          _ZN7cutlass13device_kernelIN5flash19enable_sm80_to_sm89INS1_16FlashAttnFwdSm80INS1_25CollectiveMainloopFwdSm80ILi8ELi1ELb0EN4cute5tupleIJNS5_1CILi128EEENS7_ILi64EEENS7_ILi192EEEEEELi192ENS_6half_tEfNS_4arch4Sm80ELb0ELb1ELb1ELb0ELb0ELb0ELb1ELb1EEENS1_21CollectiveEpilogueFwdINS6_IJS8_SA_S9_EEENS6_IJNS7_ILi1EEESI_SI_EEESC_SE_Li256ELb0ELb1ELb1ELb0EEENS1_19SingleTileSchedulerILb0ELb1ELb1ELi128EEEEEEEEEvNT_6ParamsE,@"STO_CUDA_ENTRY STV_DEFAULT"
_ZN7cutlass13device_kernelIN5flash19enable_sm80_to_sm89INS1_16FlashAttnFwdSm80INS1_25CollectiveMainloopFwdSm80ILi8ELi1ELb0EN4cute5tupleIJNS5_1CILi128EEENS7_ILi64EEENS7_ILi192EEEEEELi192ENS_6half_tEfNS_4arch4Sm80ELb0ELb1ELb1ELb0ELb0ELb0ELb1ELb1EEENS1_21CollectiveEpilogueFwdINS6_IJS8_SA_S9_EEENS6_IJNS7_ILi1EEESI_SI_EEESC_SE_Li256ELb0ELb1ELb1ELb0EEENS1_19SingleTileSchedulerILb0ELb1ELb1ELi128EEEEEEEEEvNT_6ParamsE:
[----:B------:R-:W-:Y:S01]  /*0000*/  LDC R1, c[0x0][0x28] ;  /* 0x00000a00ff017b82 */ /* 0x000fe20000000800 */
[----:B------:R-:W-:Y:S05]  /*0010*/  EXIT ;  /* 0x000000000000794d */ /* 0x000fea0003800000 */
.L_x_3:
        /* <DEDUP_REMOVED lines=14> */
.L_x_21:


//--------------------- .text._ZN7cutlass13device_kernelIN5flash19enable_sm80_to_sm89INS1_16FlashAttnFwdSm80INS1_25CollectiveMainloopFwdSm80ILi8ELi1ELb0EN4cute5tupleIJNS5_1CILi128EEENS7_ILi64EEENS7_ILi192EEEEEELi192ENS_6half_tEfNS_4arch4Sm80ELb0ELb1ELb1ELb1ELb0ELb0ELb1ELb1EEENS1_21CollectiveEpilogueFwdINS6_IJS8_SA_S9_EEENS6_IJNS7_ILi1EEESI_SI_EEESC_SE_Li256ELb1ELb1ELb1ELb0EEENS1_36VarlenDynamicPersistentTileSchedulerILi128ELi64ELi256ELi256ELb1ELb1ELb0ELb1ELb0ELb1EEEEEEEEEvNT_6ParamsE --------------------------
	.section	.text._ZN7cutlass13device_kernelIN5flash19enable_sm80_to_sm89INS1_16FlashAttnFwdSm80INS1_25CollectiveMainloopFwdSm80ILi8ELi1ELb0EN4cute5tupleIJNS5_1CILi128EEENS7_ILi64EEENS7_ILi192EEEEEELi192ENS_6half_tEfNS_4arch4Sm80ELb0ELb1ELb1ELb1ELb0ELb0ELb1ELb1EEENS1_21CollectiveEpilogueFwdINS6_IJS8_SA_S9_EEENS6_IJNS7_ILi1EEESI_SI_EEESC_SE_Li256ELb1ELb1ELb1ELb0EEENS1_36VarlenDynamicPersistentTileSchedulerILi128ELi64ELi256ELi256ELb1ELb1ELb0ELb1ELb0ELb1EEEEEEEEEvNT_6ParamsE,"ax",@progbits
	.align	128
.text._ZN7cutlass13device_kernelIN5flash19enable_sm80_to_sm89INS1_16FlashAttnFwdSm80INS1_25CollectiveMainloopFwdSm80ILi8ELi1ELb0EN4cute5tupleIJNS5_1CILi128EEENS7_ILi64EEENS7_ILi192EEEEEELi192ENS_6half_tEfNS_4arch4Sm80ELb0ELb1ELb1ELb1ELb0ELb0ELb1ELb1EEENS1_21CollectiveEpilogueFwdINS6_IJS8_SA_S9_EEENS6_IJNS7_ILi1EEESI_SI_EEESC_SE_Li256ELb1ELb1ELb1ELb0EEENS1_36VarlenDynamicPersistentTileSchedulerILi128ELi64ELi256ELi256ELb1ELb1ELb0ELb1ELb0ELb1EEEEEEEEEvNT_6ParamsE:
        .type           _ZN7cutlass13device_kernelIN5flash19enable_sm80_to_sm89INS1_16FlashAttnFwdSm80INS1_25CollectiveMainloopFwdSm80ILi8ELi1ELb0EN4cute5tupleIJNS5_1CILi128EEENS7_ILi64EEENS7_ILi192EEEEEELi192ENS_6half_tEfNS_4arch4Sm80ELb0ELb1ELb1ELb1ELb0ELb0ELb1ELb1EEENS1_21CollectiveEpilogueFwdINS6_IJS8_SA_S9_EEENS6_IJNS7_ILi1EEESI_SI_EEESC_SE_Li256ELb1ELb1ELb1ELb0EEENS1_36VarlenDynamicPersistentTileSchedulerILi128ELi64ELi256ELi256ELb1ELb1ELb0ELb1ELb0ELb1EEEEEEEEEvNT_6ParamsE,@function
        .size           _ZN7cutlass13device_kernelIN5flash19enable_sm80_to_sm89INS1_16FlashAttnFwdSm80INS1_25CollectiveMainloopFwdSm80ILi8ELi1ELb0EN4cute5tupleIJNS5_1CILi128EEENS7_ILi64EEENS7_ILi192EEEEEELi192ENS_6half_tEfNS_4arch4Sm80ELb0ELb1ELb1ELb1ELb0ELb0ELb1ELb1EEENS1_21CollectiveEpilogueFwdINS6_IJS8_SA_S9_EEENS6_IJNS7_ILi1EEESI_SI_EEESC_SE_Li256ELb1ELb1ELb1ELb0EEENS1_36VarlenDynamicPersistentTileSchedulerILi128ELi64ELi256ELi256ELb1ELb1ELb0ELb1ELb0ELb1EEEEEEEEEvNT_6ParamsE,(.L_x_22 - _ZN7cutlass13device_kernelIN5flash19enable_sm80_to_sm89INS1_16FlashAttnFwdSm80INS1_25CollectiveMainloopFwdSm80ILi8ELi1ELb0EN4cute5tupleIJNS5_1CILi128EEENS7_ILi64EEENS7_ILi192EEEEEELi192ENS_6half_tEfNS_4arch4Sm80ELb0ELb1ELb1ELb1ELb0ELb0ELb1ELb1EEENS1_21CollectiveEpilogueFwdINS6_IJS8_SA_S9_EEENS6_IJNS7_ILi1EEESI_SI_EEESC_SE_Li256ELb1ELb1ELb1ELb0EEENS1_36VarlenDynamicPersistentTileSchedulerILi128ELi64ELi256ELi256ELb1ELb1ELb0ELb1ELb0ELb1EEEEEEEEEvNT_6ParamsE)
        .other          _ZN7cutlass13device_kernelIN5flash19enable_sm80_to_sm89INS1_16FlashAttnFwdSm80INS1_25CollectiveMainloopFwdSm80ILi8ELi1ELb0EN4cute5tupleIJNS5_1CILi128EEENS7_ILi64EEENS7_ILi192EEEEEELi192ENS_6half_tEfNS_4arch4Sm80ELb0ELb1ELb1ELb1ELb0ELb0ELb1ELb1EEENS1_21CollectiveEpilogueFwdINS6_IJS8_SA_S9_EEENS6_IJNS7_ILi1EEESI_SI_EEESC_SE_Li256ELb1ELb1ELb1ELb0EEENS1_36VarlenDynamicPersistentTileSchedulerILi128ELi64ELi256ELi256ELb1ELb1ELb0ELb1ELb0ELb1EEEEEEEEEvNT_6ParamsE,@"STO_CUDA_ENTRY STV_DEFAULT"
_ZN7cutlass13device_kernelIN5flash19enable_sm80_to_sm89INS1_16FlashAttnFwdSm80INS1_25CollectiveMainloopFwdSm80ILi8ELi1ELb0EN4cute5tupleIJNS5_1CILi128EEENS7_ILi64EEENS7_ILi192EEEEEELi192ENS_6half_tEfNS_4arch4Sm80ELb0ELb1ELb1ELb1ELb0ELb0ELb1ELb1EEENS1_21CollectiveEpilogueFwdINS6_IJS8_SA_S9_EEENS6_IJNS7_ILi1EEESI_SI_EEESC_SE_Li256ELb1ELb1ELb1ELb0EEENS1_36VarlenDynamicPersistentTileSchedulerILi128ELi64ELi256ELi256ELb1ELb1ELb0ELb1ELb0ELb1EEEEEEEEEvNT_6ParamsE:
[----:B------:R-:W-:Y:S01]  /*0000*/  LDC R1, c[0x0][0x28] ;  /* 0x00000a00ff017b82 */ /* 0x000fe20000000800 */
[----:B------:R-:W-:Y:S05]  /*0010*/  EXIT ;  /* 0x000000000000794d */ /* 0x000fea0003800000 */
.L_x_4:
        /* <DEDUP_REMOVED lines=14> */
.L_x_22:


//--------------------- .text._ZN7cutlass13device_kernelIN5flash19enable_sm80_to_sm89INS1_16FlashAttnFwdSm80INS1_25CollectiveMainloopFwdSm80ILi8ELi1ELb0EN4cute5tupleIJNS5_1CILi128EEENS7_ILi64EEENS7_ILi192EEEEEELi192ENS_6half_tEfNS_4arch4Sm80ELb0ELb1ELb1ELb1ELb0ELb1ELb1ELb1EEENS1_21CollectiveEpilogueFwdINS6_IJS8_SA_S9_EEENS6_IJNS7_ILi1EEESI_SI_EEESC_SE_Li256ELb1ELb1ELb1ELb0EEENS1_36VarlenDynamicPersistentTileSchedulerILi128ELi64ELi256ELi256ELb1ELb1ELb0ELb1ELb0ELb1EEEEEEEEEvNT_6ParamsE --------------------------
	.section	.text._ZN7cutlass13device_kernelIN5flash19enable_sm80_to_sm89INS1_16FlashAttnFwdSm80INS1_25CollectiveMainloopFwdSm80ILi8ELi1ELb0EN4cute5tupleIJNS5_1CILi128EEENS7_ILi64EEENS7_ILi192EEEEEELi192ENS_6half_tEfNS_4arch4Sm80ELb0ELb1ELb1ELb1ELb0ELb1ELb1ELb1EEENS1_21CollectiveEpilogueFwdINS6_IJS8_SA_S9_EEENS6_IJNS7_ILi1EEESI_SI_EEESC_SE_Li256ELb1ELb1ELb1ELb0EEENS1_36VarlenDynamicPersistentTileSchedulerILi128ELi64ELi256ELi256ELb1ELb1ELb0ELb1ELb0ELb1EEEEEEEEEvNT_6ParamsE,"ax",@progbits
	.align	128
.text._ZN7cutlass13device_kernelIN5flash19enable_sm80_to_sm89INS1_16FlashAttnFwdSm80INS1_25CollectiveMainloopFwdSm80ILi8ELi1ELb0EN4cute5tupleIJNS5_1CILi128EEENS7_ILi64EEENS7_ILi192EEEEEELi192ENS_6half_tEfNS_4arch4Sm80ELb0ELb1ELb1ELb1ELb0ELb1ELb1ELb1EEENS1_21CollectiveEpilogueFwdINS6_IJS8_SA_S9_EEENS6_IJNS7_ILi1EEESI_SI_EEESC_SE_Li256ELb1ELb1ELb1ELb0EEENS1_36VarlenDynamicPersistentTileSchedulerILi128ELi64ELi256ELi256ELb1ELb1ELb0ELb1ELb0ELb1EEEEEEEEEvNT_6ParamsE:
        .type           _ZN7cutlass13device_kernelIN5flash19enable_sm80_to_sm89INS1_16FlashAttnFwdSm80INS1_25CollectiveMainloopFwdSm80ILi8ELi1ELb0EN4cute5tupleIJNS5_1CILi128EEENS7_ILi64EEENS7_ILi192EEEEEELi192ENS_6half_tEfNS_4arch4Sm80ELb0ELb1ELb1ELb1ELb0ELb1ELb1ELb1EEENS1_21CollectiveEpilogueFwdINS6_IJS8_SA_S9_EEENS6_IJNS7_ILi1EEESI_SI_EEESC_SE_Li256ELb1ELb1ELb1ELb0EEENS1_36VarlenDynamicPersistentTileSchedulerILi128ELi64ELi256ELi256ELb1ELb1ELb0ELb1ELb0ELb1EEEEEEEEEvNT_6ParamsE,@function
        .size           _ZN7cutlass13device_kernelIN5flash19enable_sm80_to_sm89INS1_16FlashAttnFwdSm80INS1_25CollectiveMainloopFwdSm80ILi8ELi1ELb0EN4cute5tupleIJNS5_1CILi128EEENS7_ILi64EEENS7_ILi192EEEEEELi192ENS_6half_tEfNS_4arch4Sm80ELb0ELb1ELb1ELb1ELb0ELb1ELb1ELb1EEENS1_21CollectiveEpilogueFwdINS6_IJS8_SA_S9_EEENS6_IJNS7_ILi1EEESI_SI_EEESC_SE_Li256ELb1ELb1ELb1ELb0EEENS1_36VarlenDynamicPersistentTileSchedulerILi128ELi64ELi256ELi256ELb1ELb1ELb0ELb1ELb0ELb1EEEEEEEEEvNT_6ParamsE,(.L_x_23 - _ZN7cutlass13device_kernelIN5flash19enable_sm80_to_sm89INS1_16FlashAttnFwdSm80INS1_25CollectiveMainloopFwdSm80ILi8ELi1ELb0EN4cute5tupleIJNS5_1CILi128EEENS7_ILi64EEENS7_ILi192EEEEEELi192ENS_6half_tEfNS_4arch4Sm80ELb0ELb1ELb1ELb1ELb0ELb1ELb1ELb1EEENS1_21CollectiveEpilogueFwdINS6_IJS8_SA_S9_EEENS6_IJNS7_ILi1EEESI_SI_EEESC_SE_Li256ELb1ELb1ELb1ELb0EEENS1_36VarlenDynamicPersistentTileSchedulerILi128ELi64ELi256ELi256ELb1ELb1ELb0ELb1ELb0ELb1EEEEEEEEEvNT_6ParamsE)
        .other          _ZN7cutlass13device_kernelIN5flash19enable_sm80_to_sm89INS1_16FlashAttnFwdSm80INS1_25CollectiveMainloopFwdSm80ILi8ELi1ELb0EN4cute5tupleIJNS5_1CILi128EEENS7_ILi64EEENS7_ILi192EEEEEELi192ENS_6half_tEfNS_4arch4Sm80ELb0ELb1ELb1ELb1ELb0ELb1ELb1ELb1EEENS1_21CollectiveEpilogueFwdINS6_IJS8_SA_S9_EEENS6_IJNS7_ILi1EEESI_SI_EEESC_SE_Li256ELb1ELb1ELb1ELb0EEENS1_36VarlenDynamicPersistentTileSchedulerILi128ELi64ELi256ELi256ELb1ELb1ELb0ELb1ELb0ELb1EEEEEEEEEvNT_6ParamsE,@"STO_CUDA_ENTRY STV_DEFAULT"
_ZN7cutlass13device_kernelIN5flash19enable_sm80_to_sm89INS1_16FlashAttnFwdSm80INS1_25CollectiveMainloopFwdSm80ILi8ELi1ELb0EN4cute5tupleIJNS5_1CILi128EEENS7_ILi64EEENS7_ILi192EEEEEELi192ENS_6half_tEfNS_4arch4Sm80ELb0ELb1ELb1ELb1ELb0ELb1ELb1ELb1EEENS1_21CollectiveEpilogueFwdINS6_IJS8_SA_S9_EEENS6_IJNS7_ILi1EEESI_SI_EEESC_SE_Li256ELb1ELb1ELb1ELb0EEENS1_36VarlenDynamicPersistentTileSchedulerILi128ELi64ELi256ELi256ELb1ELb1ELb0ELb1ELb0ELb1EEEEEEEEEvNT_6ParamsE:
[----:B------:R-:W-:Y:S01]  /*0000*/  LDC R1, c[0x0][0x28] ;  /* 0x00000a00ff017b82 */ /* 0x000fe20000000800 */
[----:B------:R-:W-:Y:S05]  /*0010*/  EXIT ;  /* 0x000000000000794d */ /* 0x000fea0003800000 */
.L_x_5:
        /* <DEDUP_REMOVED lines=14> */
.L_x_23:


//--------------------- .text._ZN7cutlass13device_kernelIN5flash19enable_sm80_to_sm89INS1_16FlashAttnFwdSm80INS1_25CollectiveMainloopFwdSm80ILi8ELi1ELb1EN4cute5tupleIJNS5_1CILi128EEENS7_ILi96EEENS7_ILi192EEEEEELi192ENS_6half_tEfNS_4arch4Sm80ELb1ELb0ELb1ELb0ELb0ELb0ELb1ELb1EEENS1_21CollectiveEpilogueFwdINS6_IJS8_SA_S9_EEENS6_IJNS7_ILi1EEESI_SI_EEESC_SE_Li256ELb0ELb1ELb1ELb0EEENS1_30DynamicPersistentTileSchedulerILi256ELi256ELb1ELb1ELb0EEEEEEEEEvNT_6ParamsE --------------------------
	.section	.text._ZN7cutlass13device_kernelIN5flash19enable_sm80_to_sm89INS1_16FlashAttnFwdSm80INS1_25CollectiveMainloopFwdSm80ILi8ELi1ELb1EN4cute5tupleIJNS5_1CILi128EEENS7_ILi96EEENS7_ILi192EEEEEELi192ENS_6half_tEfNS_4arch4Sm80ELb1ELb0ELb1ELb0ELb0ELb0ELb1ELb1EEENS1_21CollectiveEpilogueFwdINS6_IJS8_SA_S9_EEENS6_IJNS7_ILi1EEESI_SI_EEESC_SE_Li256ELb0ELb1ELb1ELb0EEENS1_30DynamicPersistentTileSchedulerILi256ELi256ELb1ELb1ELb0EEEEEEEEEvNT_6ParamsE,"ax",@progbits
	.align	128
.text._ZN7cutlass13device_kernelIN5flash19enable_sm80_to_sm89INS1_16FlashAttnFwdSm80INS1_25CollectiveMainloopFwdSm80ILi8ELi1ELb1EN4cute5tupleIJNS5_1CILi128EEENS7_ILi96EEENS7_ILi192EEEEEELi192ENS_6half_tEfNS_4arch4Sm80ELb1ELb0ELb1ELb0ELb0ELb0ELb1ELb1EEENS1_21CollectiveEpilogueFwdINS6_IJS8_SA_S9_EEENS6_IJNS7_ILi1EEESI_SI_EEESC_SE_Li256ELb0ELb1ELb1ELb0EEENS1_30DynamicPersistentTileSchedulerILi256ELi256ELb1ELb1ELb0EEEEEEEEEvNT_6ParamsE:
        .type           _ZN7cutlass13device_kernelIN5flash19enable_sm80_to_sm89INS1_16FlashAttnFwdSm80INS1_25CollectiveMainloopFwdSm80ILi8ELi1ELb1EN4cute5tupleIJNS5_1CILi128EEENS7_ILi96EEENS7_ILi192EEEEEELi192ENS_6half_tEfNS_4arch4Sm80ELb1ELb0ELb1ELb0ELb0ELb0ELb1ELb1EEENS1_21CollectiveEpilogueFwdINS6_IJS8_SA_S9_EEENS6_IJNS7_ILi1EEESI_SI_EEESC_SE_Li256ELb0ELb1ELb1ELb0EEENS1_30DynamicPersistentTileSchedulerILi256ELi256ELb1ELb1ELb0EEEEEEEEEvNT_6ParamsE,@function
        .size           _ZN7cutlass13device_kernelIN5flash19enable_sm80_to_sm89INS1_16FlashAttnFwdSm80INS1_25CollectiveMainloopFwdSm80ILi8ELi1ELb1EN4cute5tupleIJNS5_1CILi128EEENS7_ILi96EEENS7_ILi192EEEEEELi192ENS_6half_tEfNS_4arch4Sm80ELb1ELb0ELb1ELb0ELb0ELb0ELb1ELb1EEENS1_21CollectiveEpilogueFwdINS6_IJS8_SA_S9_EEENS6_IJNS7_ILi1EEESI_SI_EEESC_SE_Li256ELb0ELb1ELb1ELb0EEENS1_30DynamicPersistentTileSchedulerILi256ELi256ELb1ELb1ELb0EEEEEEEEEvNT_6ParamsE,(.L_x_24 - _ZN7cutlass13device_kernelIN5flash19enable_sm80_to_sm89INS1_16FlashAttnFwdSm80INS1_25CollectiveMainloopFwdSm80ILi8ELi1ELb1EN4cute5tupleIJNS5_1CILi128EEENS7_ILi96EEENS7_ILi192EEEEEELi192ENS_6half_tEfNS_4arch4Sm80ELb1ELb0ELb1ELb0ELb0ELb0ELb1ELb1EEENS1_21CollectiveEpilogueFwdINS6_IJS8_SA_S9_EEENS6_IJNS7_ILi1EEESI_SI_EEESC_SE_Li256ELb0ELb1ELb1ELb0EEENS1_30DynamicPersistentTileSchedulerILi256ELi256ELb1ELb1ELb0EEEEEEEEEvNT_6ParamsE)
        .other          _ZN7cutlass13device_kernelIN5flash19enable_sm80_to_sm89INS1_16FlashAttnFwdSm80INS1_25CollectiveMainloopFwdSm80ILi8ELi1ELb1EN4cute5tupleIJNS5_1CILi128EEENS7_ILi96EEENS7_ILi192EEEEEELi192ENS_6half_tEfNS_4arch4Sm80ELb1ELb0ELb1ELb0ELb0ELb0ELb1ELb1EEENS1_21CollectiveEpilogueFwdINS6_IJS8_SA_S9_EEENS6_IJNS7_ILi1EEESI_SI_EEESC_SE_Li256ELb0ELb1ELb1ELb0EEENS1_30DynamicPersistentTileSchedulerILi256ELi256ELb1ELb1ELb0EEEEEEEEEvNT_6ParamsE,@"STO_CUDA_ENTRY STV_DEFAULT"
_ZN7cutlass13device_kernelIN5flash19enable_sm80_to_sm89INS1_16FlashAttnFwdSm80INS1_25CollectiveMainloopFwdSm80ILi8ELi1ELb1EN4cute5tupleIJNS5_1CILi128EEENS7_ILi96EEENS7_ILi192EEEEEELi192ENS_6half_tEfNS_4arch4Sm80ELb1ELb0ELb1ELb0ELb0ELb0ELb1ELb1EEENS1_21CollectiveEpilogueFwdINS6_IJS8_SA_S9_EEENS6_IJNS7_ILi1EEESI_SI_EEESC_SE_Li256ELb0ELb1ELb1ELb0EEENS1_30DynamicPersistentTileSchedulerILi256ELi256ELb1ELb1ELb0EEEEEEEEEvNT_6ParamsE:
[----:B------:R-:W-:Y:S01]  /*0000*/  LDC R1, c[0x0][0x28] ;  /* 0x00000a00ff017b82 */ /* 0x000fe20000000800 */
[----:B------:R-:W-:Y:S05]  /*0010*/  EXIT ;  /* 0x000000000000794d */ /* 0x000fea0003800000 */
.L_x_6:
        /* <DEDUP_REMOVED lines=14> */
.L_x_24:


//--------------------- .text._ZN7cutlass13device_kernelIN5flash19enable_sm80_to_sm89INS1_16FlashAttnFwdSm80INS1_25CollectiveMainloopFwdSm80ILi8ELi1ELb0EN4cute5tupleIJNS5_1CILi128EEENS7_ILi64EEENS7_ILi192EEEEEELi192ENS_6half_tEfNS_4arch4Sm80ELb1ELb0ELb1ELb1ELb0ELb0ELb1ELb1EEENS1_21CollectiveEpilogueFwdINS6_IJS8_SA_S9_EEENS6_IJNS7_ILi1EEESI_SI_EEESC_SE_Li256ELb1ELb1ELb1ELb0EEENS1_36VarlenDynamicPersistentTileSchedulerILi128ELi64ELi256ELi256ELb1ELb1ELb0ELb1ELb1ELb1EEEEEEEEEvNT_6ParamsE --------------------------
	.section	.text._ZN7cutlass13device_kernelIN5flash19enable_sm80_to_sm89INS1_16FlashAttnFwdSm80INS1_25CollectiveMainloopFwdSm80ILi8ELi1ELb0EN4cute5tupleIJNS5_1CILi128EEENS7_ILi64EEENS7_ILi192EEEEEELi192ENS_6half_tEfNS_4arch4Sm80ELb1ELb0ELb1ELb1ELb0ELb0ELb1ELb1EEENS1_21CollectiveEpilogueFwdINS6_IJS8_SA_S9_EEENS6_IJNS7_ILi1EEESI_SI_EEESC_SE_Li256ELb1ELb1ELb1ELb0EEENS1_36VarlenDynamicPersistentTileSchedulerILi128ELi64ELi256ELi256ELb1ELb1ELb0ELb1ELb1ELb1EEEEEEEEEvNT_6ParamsE,"ax",@progbits
	.align	128
.text._ZN7cutlass13device_kernelIN5flash19enable_sm80_to_sm89INS1_16FlashAttnFwdSm80INS1_25CollectiveMainloopFwdSm80ILi8ELi1ELb0EN4cute5tupleIJNS5_1CILi128EEENS7_ILi64EEENS7_ILi192EEEEEELi192ENS_6half_tEfNS_4arch4Sm80ELb1ELb0ELb1ELb1ELb0ELb0ELb1ELb1EEENS1_21CollectiveEpilogueFwdINS6_IJS8_SA_S9_EEENS6_IJNS7_ILi1EEESI_SI_EEESC_SE_Li256ELb1ELb1ELb1ELb0EEENS1_36VarlenDynamicPersistentTileSchedulerILi128ELi64ELi256ELi256ELb1ELb1ELb0ELb1ELb1ELb1EEEEEEEEEvNT_6ParamsE:
        .type           _ZN7cutlass13device_kernelIN5flash19enable_sm80_to_sm89INS1_16FlashAttnFwdSm80INS1_25CollectiveMainloopFwdSm80ILi8ELi1ELb0EN4cute5tupleIJNS5_1CILi128EEENS7_ILi64EEENS7_ILi192EEEEEELi192ENS_6half_tEfNS_4arch4Sm80ELb1ELb0ELb1ELb1ELb0ELb0ELb1ELb1EEENS1_21CollectiveEpilogueFwdINS6_IJS8_SA_S9_EEENS6_IJNS7_ILi1EEESI_SI_EEESC_SE_Li256ELb1ELb1ELb1ELb0EEENS1_36VarlenDynamicPersistentTileSchedulerILi128ELi64ELi256ELi256ELb1ELb1ELb0ELb1ELb1ELb1EEEEEEEEEvNT_6ParamsE,@function
        .size           _ZN7cutlass13device_kernelIN5flash19enable_sm80_to_sm89INS1_16FlashAttnFwdSm80INS1_25CollectiveMainloopFwdSm80ILi8ELi1ELb0EN4cute5tupleIJNS5_1CILi128EEENS7_ILi64EEENS7_ILi192EEEEEELi192ENS_6half_tEfNS_4arch4Sm80ELb1ELb0ELb1ELb1ELb0ELb0ELb1ELb1EEENS1_21CollectiveEpilogueFwdINS6_IJS8_SA_S9_EEENS6_IJNS7_ILi1EEESI_SI_EEESC_SE_Li256ELb1ELb1ELb1ELb0EEENS1_36VarlenDynamicPersistentTileSchedulerILi128ELi64ELi256ELi256ELb1ELb1ELb0ELb1ELb1ELb1EEEEEEEEEvNT_6ParamsE,(.L_x_25 - _ZN7cutlass13device_kernelIN5flash19enable_sm80_to_sm89INS1_16FlashAttnFwdSm80INS1_25CollectiveMainloopFwdSm80ILi8ELi1ELb0EN4cute5tupleIJNS5_1CILi128EEENS7_ILi64EEENS7_ILi192EEEEEELi192ENS_6half_tEfNS_4arch4Sm80ELb1ELb0ELb1ELb1ELb0ELb0ELb1ELb1EEENS1_21CollectiveEpilogueFwdINS6_IJS8_SA_S9_EEENS6_IJNS7_ILi1EEESI_SI_EEESC_SE_Li256ELb1ELb1ELb1ELb0EEENS1_36VarlenDynamicPersistentTileSchedulerILi128ELi64ELi256ELi256ELb1ELb1ELb0ELb1ELb1ELb1EEEEEEEEEvNT_6ParamsE)
        .other          _ZN7cutlass13device_kernelIN5flash19enable_sm80_to_sm89INS1_16FlashAttnFwdSm80INS1_25CollectiveMainloopFwdSm80ILi8ELi1ELb0EN4cute5tupleIJNS5_1CILi128EEENS7_ILi64EEENS7_ILi192EEEEEELi192ENS_6half_tEfNS_4arch4Sm80ELb1ELb0ELb1ELb1ELb0ELb0ELb1ELb1EEENS1_21CollectiveEpilogueFwdINS6_IJS8_SA_S9_EEENS6_IJNS7_ILi1EEESI_SI_EEESC_SE_Li256ELb1ELb1ELb1ELb0EEENS1_36VarlenDynamicPersistentTileSchedulerILi128ELi64ELi256ELi256ELb1ELb1ELb0ELb1ELb1ELb1EEEEEEEEEvNT_6ParamsE,@"STO_CUDA_ENTRY STV_DEFAULT"
_ZN7cutlass13device_kernelIN5flash19enable_sm80_to_sm89INS1_16FlashAttnFwdSm80INS1_25CollectiveMainloopFwdSm80ILi8ELi1ELb0EN4cute5tupleIJNS5_1CILi128EEENS7_ILi64EEENS7_ILi192EEEEEELi192ENS_6half_tEfNS_4arch4Sm80ELb1ELb0ELb1ELb1ELb0ELb0ELb1ELb1EEENS1_21CollectiveEpilogueFwdINS6_IJS8_SA_S9_EEENS6_IJNS7_ILi1EEESI_SI_EEESC_SE_Li256ELb1ELb1ELb1ELb0EEENS1_36VarlenDynamicPersistentTileSchedulerILi128ELi64ELi256ELi256ELb1ELb1ELb0ELb1ELb1ELb1EEEEEEEEEvNT_6ParamsE:
[----:B------:R-:W-:Y:S01]  /*0000*/  LDC R1, c[0x0][0x28] ;  /* 0x00000a00ff017b82 */ /* 0x000fe20000000800 */
[----:B------:R-:W-:Y:S05]  /*0010*/  EXIT ;  /* 0x000000000000794d */ /* 0x000fea0003800000 */
.L_x_7:
        /* <DEDUP_REMOVED lines=14> */
.L_x_25:


//--------------------- .text._ZN7cutlass13device_kernelIN5flash19enable_sm80_to_sm89INS1_16FlashAttnFwdSm80INS1_25CollectiveMainloopFwdSm80ILi8ELi1ELb0EN4cute5tupleIJNS5_1CILi128EEENS7_ILi64EEENS7_ILi192EEEEEELi192ENS_6half_tEfNS_4arch4Sm80ELb1ELb0ELb1ELb1ELb0ELb1ELb1ELb1EEENS1_21CollectiveEpilogueFwdINS6_IJS8_SA_S9_EEENS6_IJNS7_ILi1EEESI_SI_EEESC_SE_Li256ELb1ELb1ELb1ELb0EEENS1_36VarlenDynamicPersistentTileSchedulerILi128ELi64ELi256ELi256ELb1ELb1ELb0ELb1ELb1ELb1EEEEEEEEEvNT_6ParamsE --------------------------
	.section	.text._ZN7cutlass13device_kernelIN5flash19enable_sm80_to_sm89INS1_16FlashAttnFwdSm80INS1_25CollectiveMainloopFwdSm80ILi8ELi1ELb0EN4cute5tupleIJNS5_1CILi128EEENS7_ILi64EEENS7_ILi192EEEEEELi192ENS_6half_tEfNS_4arch4Sm80ELb1ELb0ELb1ELb1ELb0ELb1ELb1ELb1EEENS1_21CollectiveEpilogueFwdINS6_IJS8_SA_S9_EEENS6_IJNS7_ILi1EEESI_SI_EEESC_SE_Li256ELb1ELb1ELb1ELb0EEENS1_36VarlenDynamicPersistentTileSchedulerILi128ELi64ELi256ELi256ELb1ELb1ELb0ELb1ELb1ELb1EEEEEEEEEvNT_6ParamsE,"ax",@progbits
	.align	128
.text._ZN7cutlass13device_kernelIN5flash19enable_sm80_to_sm89INS1_16FlashAttnFwdSm80INS1_25CollectiveMainloopFwdSm80ILi8ELi1ELb0EN4cute5tupleIJNS5_1CILi128EEENS7_ILi64EEENS7_ILi192EEEEEELi192ENS_6half_tEfNS_4arch4Sm80ELb1ELb0ELb1ELb1ELb0ELb1ELb1ELb1EEENS1_21CollectiveEpilogueFwdINS6_IJS8_SA_S9_EEENS6_IJNS7_ILi1EEESI_SI_EEESC_SE_Li256ELb1ELb1ELb1ELb0EEENS1_36VarlenDynamicPersistentTileSchedulerILi128ELi64ELi256ELi256ELb1ELb1ELb0ELb1ELb1ELb1EEEEEEEEEvNT_6ParamsE:
        .type           _ZN7cutlass13device_kernelIN5flash19enable_sm80_to_sm89INS1_16FlashAttnFwdSm80INS1_25CollectiveMainloopFwdSm80ILi8ELi1ELb0EN4cute5tupleIJNS5_1CILi128EEENS7_ILi64EEENS7_ILi192EEEEEELi192ENS_6half_tEfNS_4arch4Sm80ELb1ELb0ELb1ELb1ELb0ELb1ELb1ELb1EEENS1_21CollectiveEpilogueFwdINS6_IJS8_SA_S9_EEENS6_IJNS7_ILi1EEESI_SI_EEESC_SE_Li256ELb1ELb1ELb1ELb0EEENS1_36VarlenDynamicPersistentTileSchedulerILi128ELi64ELi256ELi256ELb1ELb1ELb0ELb1ELb1ELb1EEEEEEEEEvNT_6ParamsE,@function
        .size           _ZN7cutlass13device_kernelIN5flash19enable_sm80_to_sm89INS1_16FlashAttnFwdSm80INS1_25CollectiveMainloopFwdSm80ILi8ELi1ELb0EN4cute5tupleIJNS5_1CILi128EEENS7_ILi64EEENS7_ILi192EEEEEELi192ENS_6half_tEfNS_4arch4Sm80ELb1ELb0ELb1ELb1ELb0ELb1ELb1ELb1EEENS1_21CollectiveEpilogueFwdINS6_IJS8_SA_S9_EEENS6_IJNS7_ILi1EEESI_SI_EEESC_SE_Li256ELb1ELb1ELb1ELb0EEENS1_36VarlenDynamicPersistentTileSchedulerILi128ELi64ELi256ELi256ELb1ELb1ELb0ELb1ELb1ELb1EEEEEEEEEvNT_6ParamsE,(.L_x_26 - _ZN7cutlass13device_kernelIN5flash19enable_sm80_to_sm89INS1_16FlashAttnFwdSm80INS1_25CollectiveMainloopFwdSm80ILi8ELi1ELb0EN4cute5tupleIJNS5_1CILi128EEENS7_ILi64EEENS7_ILi192EEEEEELi192ENS_6half_tEfNS_4arch4Sm80ELb1ELb0ELb1ELb1ELb0ELb1ELb1ELb1EEENS1_21CollectiveEpilogueFwdINS6_IJS8_SA_S9_EEENS6_IJNS7_ILi1EEESI_SI_EEESC_SE_Li256ELb1ELb1ELb1ELb0EEENS1_36VarlenDynamicPersistentTileSchedulerILi128ELi64ELi256ELi256ELb1ELb1ELb0ELb1ELb1ELb1EEEEEEEEEvNT_6ParamsE)
        .other          _ZN7cutlass13device_kernelIN5flash19enable_sm80_to_sm89INS1_16FlashAttnFwdSm80INS1_25CollectiveMainloopFwdSm80ILi8ELi1ELb0EN4cute5tupleIJNS5_1CILi128EEENS7_ILi64EEENS7_ILi192EEEEEELi192ENS_6half_tEfNS_4arch4Sm80ELb1ELb0ELb1ELb1ELb0ELb1ELb1ELb1EEENS1_21CollectiveEpilogueFwdINS6_IJS8_SA_S9_EEENS6_IJNS7_ILi1EEESI_SI_EEESC_SE_Li256ELb1ELb1ELb1ELb0EEENS1_36VarlenDynamicPersistentTileSchedulerILi128ELi64ELi256ELi256ELb1ELb1ELb0ELb1ELb1ELb1EEEEEEEEEvNT_6ParamsE,@"STO_CUDA_ENTRY STV_DEFAULT"
_ZN7cutlass13device_kernelIN5flash19enable_sm80_to_sm89INS1_16FlashAttnFwdSm80INS1_25CollectiveMainloopFwdSm80ILi8ELi1ELb0EN4cute5tupleIJNS5_1CILi128EEENS7_ILi64EEENS7_ILi192EEEEEELi192ENS_6half_tEfNS_4arch4Sm80ELb1ELb0ELb1ELb1ELb0ELb1ELb1ELb1EEENS1_21CollectiveEpilogueFwdINS6_IJS8_SA_S9_EEENS6_IJNS7_ILi1EEESI_SI_EEESC_SE_Li256ELb1ELb1ELb1ELb0EEENS1_36VarlenDynamicPersistentTileSchedulerILi128ELi64ELi256ELi256ELb1ELb1ELb0ELb1ELb1ELb1EEEEEEEEEvNT_6ParamsE:
[----:B------:R-:W-:Y:S01]  /*0000*/  LDC R1, c[0x0][0x28] ;  /* 0x00000a00ff017b82 */ /* 0x000fe20000000800 */
[----:B------:R-:W-:Y:S05]  /*0010*/  EXIT ;  /* 0x000000000000794d */ /* 0x000fea0003800000 */
.L_x_8:
        /* <DEDUP_REMOVED lines=14> */
.L_x_26:


//--------------------- .text._ZN7cutlass13device_kernelIN5flash19enable_sm80_to_sm89INS1_16FlashAttnFwdSm80INS1_25CollectiveMainloopFwdSm80ILi8ELi2ELb1EN4cute5tupleIJNS5_1CILi128EEENS7_ILi96EEENS7_ILi192EEEEEELi192ENS_6half_tEfNS_4arch4Sm80ELb0ELb0ELb1ELb0ELb0ELb0ELb1ELb1EEENS1_21CollectiveEpilogueFwdINS6_IJS8_SA_S9_EEENS6_IJNS7_ILi1EEESI_SI_EEESC_SE_Li256ELb0ELb1ELb1ELb0EEENS1_19SingleTileSchedulerILb0ELb1ELb1ELi128EEEEEEEEEvNT_6ParamsE --------------------------
	.section	.text._ZN7cutlass13device_kernelIN5flash19enable_sm80_to_sm89INS1_16FlashAttnFwdSm80INS1_25CollectiveMainloopFwdSm80ILi8ELi2ELb1EN4cute5tupleIJNS5_1CILi128EEENS7_ILi96EEENS7_ILi192EEEEEELi192ENS_6half_tEfNS_4arch4Sm80ELb0ELb0ELb1ELb0ELb0ELb0ELb1ELb1EEENS1_21CollectiveEpilogueFwdINS6_IJS8_SA_S9_EEENS6_IJNS7_ILi1EEESI_SI_EEESC_SE_Li256ELb0ELb1ELb1ELb0EEENS1_19SingleTileSchedulerILb0ELb1ELb1ELi128EEEEEEEEEvNT_6ParamsE,"ax",@progbits
	.align	128
.text._ZN7cutlass13device_kernelIN5flash19enable_sm80_to_sm89INS1_16FlashAttnFwdSm80INS1_25CollectiveMainloopFwdSm80ILi8ELi2ELb1EN4cute5tupleIJNS5_1CILi128EEENS7_ILi96EEENS7_ILi192EEEEEELi192ENS_6half_tEfNS_4arch4Sm80ELb0ELb0ELb1ELb0ELb0ELb0ELb1ELb1EEENS1_21CollectiveEpilogueFwdINS6_IJS8_SA_S9_EEENS6_IJNS7_ILi1EEESI_SI_EEESC_SE_Li256ELb0ELb1ELb1ELb0EEENS1_19SingleTileSchedulerILb0ELb1ELb1ELi128EEEEEEEEEvNT_6ParamsE:
        .type           _ZN7cutlass13device_kernelIN5flash19enable_sm80_to_sm89INS1_16FlashAttnFwdSm80INS1_25CollectiveMainloopFwdSm80ILi8ELi2ELb1EN4cute5tupleIJNS5_1CILi128EEENS7_ILi96EEENS7_ILi192EEEEEELi192ENS_6half_tEfNS_4arch4Sm80ELb0ELb0ELb1ELb0ELb0ELb0ELb1ELb1EEENS1_21CollectiveEpilogueFwdINS6_IJS8_SA_S9_EEENS6_IJNS7_ILi1EEESI_SI_EEESC_SE_Li256ELb0ELb1ELb1ELb0EEENS1_19SingleTileSchedulerILb0ELb1ELb1ELi128EEEEEEEEEvNT_6ParamsE,@function
        .size           _ZN7cutlass13device_kernelIN5flash19enable_sm80_to_sm89INS1_16FlashAttnFwdSm80INS1_25CollectiveMainloopFwdSm80ILi8ELi2ELb1EN4cute5tupleIJNS5_1CILi128EEENS7_ILi96EEENS7_ILi192EEEEEELi192ENS_6half_tEfNS_4arch4Sm80ELb0ELb0ELb1ELb0ELb0ELb0ELb1ELb1EEENS1_21CollectiveEpilogueFwdINS6_IJS8_SA_S9_EEENS6_IJNS7_ILi1EEESI_SI_EEESC_SE_Li256ELb0ELb1ELb1ELb0EEENS1_19SingleTileSchedulerILb0ELb1ELb1ELi128EEEEEEEEEvNT_6ParamsE,(.L_x_27 - _ZN7cutlass13device_kernelIN5flash19enable_sm80_to_sm89INS1_16FlashAttnFwdSm80INS1_25CollectiveMainloopFwdSm80ILi8ELi2ELb1EN4cute5tupleIJNS5_1CILi128EEENS7_ILi96EEENS7_ILi192EEEEEELi192ENS_6half_tEfNS_4arch4Sm80ELb0ELb0ELb1ELb0ELb0ELb0ELb1ELb1EEENS1_21CollectiveEpilogueFwdINS6_IJS8_SA_S9_EEENS6_IJNS7_ILi1EEESI_SI_EEESC_SE_Li256ELb0ELb1ELb1ELb0EEENS1_19SingleTileSchedulerILb0ELb1ELb1ELi128EEEEEEEEEvNT_6ParamsE)
        .other          _ZN7cutlass13device_kernelIN5flash19enable_sm80_to_sm89INS1_16FlashAttnFwdSm80INS1_25CollectiveMainloopFwdSm80ILi8ELi2ELb1EN4cute5tupleIJNS5_1CILi128EEENS7_ILi96EEENS7_ILi192EEEEEELi192ENS_6half_tEfNS_4arch4Sm80ELb0ELb0ELb1ELb0ELb0ELb0ELb1ELb1EEENS1_21CollectiveEpilogueFwdINS6_IJS8_SA_S9_EEENS6_IJNS7_ILi1EEESI_SI_EEESC_SE_Li256ELb0ELb1ELb1ELb0EEENS1_19SingleTileSchedulerILb0ELb1ELb1ELi128EEEEEEEEEvNT_6ParamsE,@"STO_CUDA_ENTRY STV_DEFAULT"
_ZN7cutlass13device_kernelIN5flash19enable_sm80_to_sm89INS1_16FlashAttnFwdSm80INS1_25CollectiveMainloopFwdSm80ILi8ELi2ELb1EN4cute5tupleIJNS5_1CILi128EEENS7_ILi96EEENS7_ILi192EEEEEELi192ENS_6half_tEfNS_4arch4Sm80ELb0ELb0ELb1ELb0ELb0ELb0ELb1ELb1EEENS1_21CollectiveEpilogueFwdINS6_IJS8_SA_S9_EEENS6_IJNS7_ILi1EEESI_SI_EEESC_SE_Li256ELb0ELb1ELb1ELb0EEENS1_19SingleTileSchedulerILb0ELb1ELb1ELi128EEEEEEEEEvNT_6ParamsE:
[----:B------:R-:W-:Y:S01]  /*0000*/  LDC R1, c[0x0][0x28] ;  /* 0x00000a00ff017b82 */ /* 0x000fe20000000800 */
[----:B------:R-:W-:Y:S05]  /*0010*/  EXIT ;  /* 0x000000000000794d */ /* 0x000fea0003800000 */
.L_x_9:
        /* <DEDUP_REMOVED lines=14> */
.L_x_27:


//--------------------- .text._ZN7cutlass13device_kernelIN5flash19enable_sm80_to_sm89INS1_16FlashAttnFwdSm80INS1_25CollectiveMainloopFwdSm80ILi8ELi2ELb0EN4cute5tupleIJNS5_1CILi128EEENS7_ILi64EEENS7_ILi192EEEEEELi192ENS_6half_tEfNS_4arch4Sm80ELb0ELb0ELb1ELb1ELb0ELb0ELb1ELb1EEENS1_21CollectiveEpilogueFwdINS6_IJS8_SA_S9_EEENS6_IJNS7_ILi1EEESI_SI_EEESC_SE_Li256ELb1ELb1ELb1ELb0EEENS1_36VarlenDynamicPersistentTileSchedulerILi128ELi64ELi256ELi256ELb1ELb1ELb0ELb0ELb1ELb1EEEEEEEEEvNT_6ParamsE --------------------------
	.section	.text._ZN7cutlass13device_kernelIN5flash19enable_sm80_to_sm89INS1_16FlashAttnFwdSm80INS1_25CollectiveMainloopFwdSm80ILi8ELi2ELb0EN4cute5tupleIJNS5_1CILi128EEENS7_ILi64EEENS7_ILi192EEEEEELi192ENS_6half_tEfNS_4arch4Sm80ELb0ELb0ELb1ELb1ELb0ELb0ELb1ELb1EEENS1_21CollectiveEpilogueFwdINS6_IJS8_SA_S9_EEENS6_IJNS7_ILi1EEESI_SI_EEESC_SE_Li256ELb1ELb1ELb1ELb0EEENS1_36VarlenDynamicPersistentTileSchedulerILi128ELi64ELi256ELi256ELb1ELb1ELb0ELb0ELb1ELb1EEEEEEEEEvNT_6ParamsE,"ax",@progbits
	.align	128
.text._ZN7cutlass13device_kernelIN5flash19enable_sm80_to_sm89INS1_16FlashAttnFwdSm80INS1_25CollectiveMainloopFwdSm80ILi8ELi2ELb0EN4cute5tupleIJNS5_1CILi128EEENS7_ILi64EEENS7_ILi192EEEEEELi192ENS_6half_tEfNS_4arch4Sm80ELb0ELb0ELb1ELb1ELb0ELb0ELb1ELb1EEENS1_21CollectiveEpilogueFwdINS6_IJS8_SA_S9_EEENS6_IJNS7_ILi1EEESI_SI_EEESC_SE_Li256ELb1ELb1ELb1ELb0EEENS1_36VarlenDynamicPersistentTileSchedulerILi128ELi64ELi256ELi256ELb1ELb1ELb0ELb0ELb1ELb1EEEEEEEEEvNT_6ParamsE:
        .type           _ZN7cutlass13device_kernelIN5flash19enable_sm80_to_sm89INS1_16FlashAttnFwdSm80INS1_25CollectiveMainloopFwdSm80ILi8ELi2ELb0EN4cute5tupleIJNS5_1CILi128EEENS7_ILi64EEENS7_ILi192EEEEEELi192ENS_6half_tEfNS_4arch4Sm80ELb0ELb0ELb1ELb1ELb0ELb0ELb1ELb1EEENS1_21CollectiveEpilogueFwdINS6_IJS8_SA_S9_EEENS6_IJNS7_ILi1EEESI_SI_EEESC_SE_Li256ELb1ELb1ELb1ELb0EEENS1_36VarlenDynamicPersistentTileSchedulerILi128ELi64ELi256ELi256ELb1ELb1ELb0ELb0ELb1ELb1EEEEEEEEEvNT_6ParamsE,@function
        .size           _ZN7cutlass13device_kernelIN5flash19enable_sm80_to_sm89INS1_16FlashAttnFwdSm80INS1_25CollectiveMainloopFwdSm80ILi8ELi2ELb0EN4cute5tupleIJNS5_1CILi128EEENS7_ILi64EEENS7_ILi192EEEEEELi192ENS_6half_tEfNS_4arch4Sm80ELb0ELb0ELb1ELb1ELb0ELb0ELb1ELb1EEENS1_21CollectiveEpilogueFwdINS6_IJS8_SA_S9_EEENS6_IJNS7_ILi1EEESI_SI_EEESC_SE_Li256ELb1ELb1ELb1ELb0EEENS1_36VarlenDynamicPersistentTileSchedulerILi128ELi64ELi256ELi256ELb1ELb1ELb0ELb0ELb1ELb1EEEEEEEEEvNT_6ParamsE,(.L_x_28 - _ZN7cutlass13device_kernelIN5flash19enable_sm80_to_sm89INS1_16FlashAttnFwdSm80INS1_25CollectiveMainloopFwdSm80ILi8ELi2ELb0EN4cute5tupleIJNS5_1CILi128EEENS7_ILi64EEENS7_ILi192EEEEEELi192ENS_6half_tEfNS_4arch4Sm80ELb0ELb0ELb1ELb1ELb0ELb0ELb1ELb1EEENS1_21CollectiveEpilogueFwdINS6_IJS8_SA_S9_EEENS6_IJNS7_ILi1EEESI_SI_EEESC_SE_Li256ELb1ELb1ELb1ELb0EEENS1_36VarlenDynamicPersistentTileSchedulerILi128ELi64ELi256ELi256ELb1ELb1ELb0ELb0ELb1ELb1EEEEEEEEEvNT_6ParamsE)
        .other          _ZN7cutlass13device_kernelIN5flash19enable_sm80_to_sm89INS1_16FlashAttnFwdSm80INS1_25CollectiveMainloopFwdSm80ILi8ELi2ELb0EN4cute5tupleIJNS5_1CILi128EEENS7_ILi64EEENS7_ILi192EEEEEELi192ENS_6half_tEfNS_4arch4Sm80ELb0ELb0ELb1ELb1ELb0ELb0ELb1ELb1EEENS1_21CollectiveEpilogueFwdINS6_IJS8_SA_S9_EEENS6_IJNS7_ILi1EEESI_SI_EEESC_SE_Li256ELb1ELb1ELb1ELb0EEENS1_36VarlenDynamicPersistentTileSchedulerILi128ELi64ELi256ELi256ELb1ELb1ELb0ELb0ELb1ELb1EEEEEEEEEvNT_6ParamsE,@"STO_CUDA_ENTRY STV_DEFAULT"
_ZN7cutlass13device_kernelIN5flash19enable_sm80_to_sm89INS1_16FlashAttnFwdSm80INS1_25CollectiveMainloopFwdSm80ILi8ELi2ELb0EN4cute5tupleIJNS5_1CILi128EEENS7_ILi64EEENS7_ILi192EEEEEELi192ENS_6half_tEfNS_4arch4Sm80ELb0ELb0ELb1ELb1ELb0ELb0ELb1ELb1EEENS1_21CollectiveEpilogueFwdINS6_IJS8_SA_S9_EEENS6_IJNS7_ILi1EEESI_SI_EEESC_SE_Li256ELb1ELb1ELb1ELb0EEENS1_36VarlenDynamicPersistentTileSchedulerILi128ELi64ELi256ELi256ELb1ELb1ELb0ELb0ELb1ELb1EEEEEEEEEvNT_6ParamsE:
[----:B------:R-:W-:Y:S01]  /*0000*/  LDC R1, c[0x0][0x28] ;  /* 0x00000a00ff017b82 */ /* 0x000fe20000000800 */
[----:B------:R-:W-:Y:S05]  /*0010*/  EXIT ;  /* 0x000000000000794d */ /* 0x000fea0003800000 */
.L_x_10:
        /* <DEDUP_REMOVED lines=14> */
.L_x_28:


//--------------------- .text._ZN7cutlass13device_kernelIN5flash19enable_sm80_to_sm89INS1_16FlashAttnFwdSm80INS1_25CollectiveMainloopFwdSm80ILi8ELi2ELb0EN4cute5tupleIJNS5_1CILi128EEENS7_ILi64EEENS7_ILi192EEEEEELi192ENS_6half_tEfNS_4arch4Sm80ELb0ELb0ELb1ELb1ELb0ELb1ELb1ELb1EEENS1_21CollectiveEpilogueFwdINS6_IJS8_SA_S9_EEENS6_IJNS7_ILi1EEESI_SI_EEESC_SE_Li256ELb1ELb1ELb1ELb0EEENS1_36VarlenDynamicPersistentTileSchedulerILi128ELi64ELi256ELi256ELb1ELb1ELb0ELb0ELb1ELb1EEEEEEEEEvNT_6ParamsE --------------------------
	.section	.text._ZN7cutlass13device_kernelIN5flash19enable_sm80_to_sm89INS1_16FlashAttnFwdSm80INS1_25CollectiveMainloopFwdSm80ILi8ELi2ELb0EN4cute5tupleIJNS5_1CILi128EEENS7_ILi64EEENS7_ILi192EEEEEELi192ENS_6half_tEfNS_4arch4Sm80ELb0ELb0ELb1ELb1ELb0ELb1ELb1ELb1EEENS1_21CollectiveEpilogueFwdINS6_IJS8_SA_S9_EEENS6_IJNS7_ILi1EEESI_SI_EEESC_SE_Li256ELb1ELb1ELb1ELb0EEENS1_36VarlenDynamicPersistentTileSchedulerILi128ELi64ELi256ELi256ELb1ELb1ELb0ELb0ELb1ELb1EEEEEEEEEvNT_6ParamsE,"ax",@progbits
	.align	128
.text._ZN7cutlass13device_kernelIN5flash19enable_sm80_to_sm89INS1_16FlashAttnFwdSm80INS1_25CollectiveMainloopFwdSm80ILi8ELi2ELb0EN4cute5tupleIJNS5_1CILi128EEENS7_ILi64EEENS7_ILi192EEEEEELi192ENS_6half_tEfNS_4arch4Sm80ELb0ELb0ELb1ELb1ELb0ELb1ELb1ELb1EEENS1_21CollectiveEpilogueFwdINS6_IJS8_SA_S9_EEENS6_IJNS7_ILi1EEESI_SI_EEESC_SE_Li256ELb1ELb1ELb1ELb0EEENS1_36VarlenDynamicPersistentTileSchedulerILi128ELi64ELi256ELi256ELb1ELb1ELb0ELb0ELb1ELb1EEEEEEEEEvNT_6ParamsE:
        .type           _ZN7cutlass13device_kernelIN5flash19enable_sm80_to_sm89INS1_16FlashAttnFwdSm80INS1_25CollectiveMainloopFwdSm80ILi8ELi2ELb0EN4cute5tupleIJNS5_1CILi128EEENS7_ILi64EEENS7_ILi192EEEEEELi192ENS_6half_tEfNS_4arch4Sm80ELb0ELb0ELb1ELb1ELb0ELb1ELb1ELb1EEENS1_21CollectiveEpilogueFwdINS6_IJS8_SA_S9_EEENS6_IJNS7_ILi1EEESI_SI_EEESC_SE_Li256ELb1ELb1ELb1ELb0EEENS1_36VarlenDynamicPersistentTileSchedulerILi128ELi64ELi256ELi256ELb1ELb1ELb0ELb0ELb1ELb1EEEEEEEEEvNT_6ParamsE,@function
        .size           _ZN7cutlass13device_kernelIN5flash19enable_sm80_to_sm89INS1_16FlashAttnFwdSm80INS1_25CollectiveMainloopFwdSm80ILi8ELi2ELb0EN4cute5tupleIJNS5_1CILi128EEENS7_ILi64EEENS7_ILi192EEEEEELi192ENS_6half_tEfNS_4arch4Sm80ELb0ELb0ELb1ELb1ELb0ELb1ELb1ELb1EEENS1_21CollectiveEpilogueFwdINS6_IJS8_SA_S9_EEENS6_IJNS7_ILi1EEESI_SI_EEESC_SE_Li256ELb1ELb1ELb1ELb0EEENS1_36VarlenDynamicPersistentTileSchedulerILi128ELi64ELi256ELi256ELb1ELb1ELb0ELb0ELb1ELb1EEEEEEEEEvNT_6ParamsE,(.L_x_29 - _ZN7cutlass13device_kernelIN5flash19enable_sm80_to_sm89INS1_16FlashAttnFwdSm80INS1_25CollectiveMainloopFwdSm80ILi8ELi2ELb0EN4cute5tupleIJNS5_1CILi128EEENS7_ILi64EEENS7_ILi192EEEEEELi192ENS_6half_tEfNS_4arch4Sm80ELb0ELb0ELb1ELb1ELb0ELb1ELb1ELb1EEENS1_21CollectiveEpilogueFwdINS6_IJS8_SA_S9_EEENS6_IJNS7_ILi1EEESI_SI_EEESC_SE_Li256ELb1ELb1ELb1ELb0EEENS1_36VarlenDynamicPersistentTileSchedulerILi128ELi64ELi256ELi256ELb1ELb1ELb0ELb0ELb1ELb1EEEEEEEEEvNT_6ParamsE)
        .other          _ZN7cutlass13device_kernelIN5flash19enable_sm80_to_sm89INS1_16FlashAttnFwdSm80INS1_25CollectiveMainloopFwdSm80ILi8ELi2ELb0EN4cute5tupleIJNS5_1CILi128EEENS7_ILi64EEENS7_ILi192EEEEEELi192ENS_6half_tEfNS_4arch4Sm80ELb0ELb0ELb1ELb1ELb0ELb1ELb1ELb1EEENS1_21CollectiveEpilogueFwdINS6_IJS8_SA_S9_EEENS6_IJNS7_ILi1EEESI_SI_EEESC_SE_Li256ELb1ELb1ELb1ELb0EEENS1_36VarlenDynamicPersistentTileSchedulerILi128ELi64ELi256ELi256ELb1ELb1ELb0ELb0ELb1ELb1EEEEEEEEEvNT_6ParamsE,@"STO_CUDA_ENTRY STV_DEFAULT"
_ZN7cutlass13device_kernelIN5flash19enable_sm80_to_sm89INS1_16FlashAttnFwdSm80INS1_25CollectiveMainloopFwdSm80ILi8ELi2ELb0EN4cute5tupleIJNS5_1CILi128EEENS7_ILi64EEENS7_ILi192EEEEEELi192ENS_6half_tEfNS_4arch4Sm80ELb0ELb0ELb1ELb1ELb0ELb1ELb1ELb1EEENS1_21CollectiveEpilogueFwdINS6_IJS8_SA_S9_EEENS6_IJNS7_ILi1EEESI_SI_EEESC_SE_Li256ELb1ELb1ELb1ELb0EEENS1_36VarlenDynamicPersistentTileSchedulerILi128ELi64ELi256ELi256ELb1ELb1ELb0ELb0ELb1ELb1EEEEEEEEEvNT_6ParamsE:
[----:B------:R-:W-:Y:S01]  /*0000*/  LDC R1, c[0x0][0x28] ;  /* 0x00000a00ff017b82 */ /* 0x000fe20000000800 */
[----:B------:R-:W-:Y:S05]  /*0010*/  EXIT ;  /* 0x000000000000794d */ /* 0x000fea0003800000 */
.L_x_11:
        /* <DEDUP_REMOVED lines=14> */
.L_x_29:


//--------------------- .text._ZN7cutlass13device_kernelIN5flash19enable_sm80_to_sm89INS1_16FlashAttnFwdSm80INS1_25CollectiveMainloopFwdSm80ILi8ELi2ELb0EN4cute5tupleIJNS5_1CILi128EEENS7_ILi64EEENS7_ILi192EEEEEELi192ENS_6half_tEfNS_4arch4Sm80ELb0ELb1ELb1ELb0ELb0ELb0ELb1ELb1EEENS1_21CollectiveEpilogueFwdINS6_IJS8_SA_S9_EEENS6_IJNS7_ILi1EEESI_SI_EEESC_SE_Li256ELb0ELb1ELb1ELb0EEENS1_19SingleTileSchedulerILb0ELb1ELb1ELi128EEEEEEEEEvNT_6ParamsE --------------------------
	.section	.text._ZN7cutlass13device_kernelIN5flash19enable_sm80_to_sm89INS1_16FlashAttnFwdSm80INS1_25CollectiveMainloopFwdSm80ILi8ELi2ELb0EN4cute5tupleIJNS5_1CILi128EEENS7_ILi64EEENS7_ILi192EEEEEELi192ENS_6half_tEfNS_4arch4Sm80ELb0ELb1ELb1ELb0ELb0ELb0ELb1ELb1EEENS1_21CollectiveEpilogueFwdINS6_IJS8_SA_S9_EEENS6_IJNS7_ILi1EEESI_SI_EEESC_SE_Li256ELb0ELb1ELb1ELb0EEENS1_19SingleTileSchedulerILb0ELb1ELb1ELi128EEEEEEEEEvNT_6ParamsE,"ax",@progbits
	.align	128
.text._ZN7cutlass13device_kernelIN5flash19enable_sm80_to_sm89INS1_16FlashAttnFwdSm80INS1_25CollectiveMainloopFwdSm80ILi8ELi2ELb0EN4cute5tupleIJNS5_1CILi128EEENS7_ILi64EEENS7_ILi192EEEEEELi192ENS_6half_tEfNS_4arch4Sm80ELb0ELb1ELb1ELb0ELb0ELb0ELb1ELb1EEENS1_21CollectiveEpilogueFwdINS6_IJS8_SA_S9_EEENS6_IJNS7_ILi1EEESI_SI_EEESC_SE_Li256ELb0ELb1ELb1ELb0EEENS1_19SingleTileSchedulerILb0ELb1ELb1ELi128EEEEEEEEEvNT_6ParamsE:
        .type           _ZN7cutlass13device_kernelIN5flash19enable_sm80_to_sm89INS1_16FlashAttnFwdSm80INS1_25CollectiveMainloopFwdSm80ILi8ELi2ELb0EN4cute5tupleIJNS5_1CILi128EEENS7_ILi64EEENS7_ILi192EEEEEELi192ENS_6half_tEfNS_4arch4Sm80ELb0ELb1ELb1ELb0ELb0ELb0ELb1ELb1EEENS1_21CollectiveEpilogueFwdINS6_IJS8_SA_S9_EEENS6_IJNS7_ILi1EEESI_SI_EEESC_SE_Li256ELb0ELb1ELb1ELb0EEENS1_19SingleTileSchedulerILb0ELb1ELb1ELi128EEEEEEEEEvNT_6ParamsE,@function
        .size           _ZN7cutlass13device_kernelIN5flash19enable_sm80_to_sm89INS1_16FlashAttnFwdSm80INS1_25CollectiveMainloopFwdSm80ILi8ELi2ELb0EN4cute5tupleIJNS5_1CILi128EEENS7_ILi64EEENS7_ILi192EEEEEELi192ENS_6half_tEfNS_4arch4Sm80ELb0ELb1ELb1ELb0ELb0ELb0ELb1ELb1EEENS1_21CollectiveEpilogueFwdINS6_IJS8_SA_S9_EEENS6_IJNS7_ILi1EEESI_SI_EEESC_SE_Li256ELb0ELb1ELb1ELb0EEENS1_19SingleTileSchedulerILb0ELb1ELb1ELi128EEEEEEEEEvNT_6ParamsE,(.L_x_30 - _ZN7cutlass13device_kernelIN5flash19enable_sm80_to_sm89INS1_16FlashAttnFwdSm80INS1_25CollectiveMainloopFwdSm80ILi8ELi2ELb0EN4cute5tupleIJNS5_1CILi128EEENS7_ILi64EEENS7_ILi192EEEEEELi192ENS_6half_tEfNS_4arch4Sm80ELb0ELb1ELb1ELb0ELb0ELb0ELb1ELb1EEENS1_21CollectiveEpilogueFwdINS6_IJS8_SA_S9_EEENS6_IJNS7_ILi1EEESI_SI_EEESC_SE_Li256ELb0ELb1ELb1ELb0EEENS1_19SingleTileSchedulerILb0ELb1ELb1ELi128EEEEEEEEEvNT_6ParamsE)
        .other          _ZN7cutlass13device_kernelIN5flash19enable_sm80_to_sm89INS1_16FlashAttnFwdSm80INS1_25CollectiveMainloopFwdSm80ILi8ELi2ELb0EN4cute5tupleIJNS5_1CILi128EEENS7_ILi64EEENS7_ILi192EEEEEELi192ENS_6half_tEfNS_4arch4Sm80ELb0ELb1ELb1ELb0ELb0ELb0ELb1ELb1EEENS1_21CollectiveEpilogueFwdINS6_IJS8_SA_S9_EEENS6_IJNS7_ILi1EEESI_SI_EEESC_SE_Li256ELb0ELb1ELb1ELb0EEENS1_19SingleTileSchedulerILb0ELb1ELb1ELi128EEEEEEEEEvNT_6ParamsE,@"STO_CUDA_ENTRY STV_DEFAULT"
_ZN7cutlass13device_kernelIN5flash19enable_sm80_to_sm89INS1_16FlashAttnFwdSm80INS1_25CollectiveMainloopFwdSm80ILi8ELi2ELb0EN4cute5tupleIJNS5_1CILi128EEENS7_ILi64EEENS7_ILi192EEEEEELi192ENS_6half_tEfNS_4arch4Sm80ELb0ELb1ELb1ELb0ELb0ELb0ELb1ELb1EEENS1_21CollectiveEpilogueFwdINS6_IJS8_SA_S9_EEENS6_IJNS7_ILi1EEESI_SI_EEESC_SE_Li256ELb0ELb1ELb1ELb0EEENS1_19SingleTileSchedulerILb0ELb1ELb1ELi128EEEEEEEEEvNT_6ParamsE:
[----:B------:R-:W-:Y:S01]  /*0000*/  LDC R1, c[0x0][0x28] ;  /* 0x00000a00ff017b82 */ /* 0x000fe20000000800 */
[----:B------:R-:W-:Y:S05]  /*0010*/  EXIT ;  /* 0x000000000000794d */ /* 0x000fea0003800000 */
.L_x_12:
        /* <DEDUP_REMOVED lines=14> */
.L_x_30:


//--------------------- .text._ZN7cutlass13device_kernelIN5flash19enable_sm80_to_sm89INS1_16FlashAttnFwdSm80INS1_25CollectiveMainloopFwdSm80ILi8ELi2ELb0EN4cute5tupleIJNS5_1CILi128EEENS7_ILi64EEENS7_ILi192EEEEEELi192ENS_6half_tEfNS_4arch4Sm80ELb0ELb1ELb1ELb1ELb0ELb0ELb1ELb1EEENS1_21CollectiveEpilogueFwdINS6_IJS8_SA_S9_EEENS6_IJNS7_ILi1EEESI_SI_EEESC_SE_Li256ELb1ELb1ELb1ELb0EEENS1_36VarlenDynamicPersistentTileSchedulerILi128ELi64ELi256ELi256ELb1ELb1ELb0ELb1ELb0ELb1EEEEEEEEEvNT_6ParamsE --------------------------
	.section	.text._ZN7cutlass13device_kernelIN5flash19enable_sm80_to_sm89INS1_16FlashAttnFwdSm80INS1_25CollectiveMainloopFwdSm80ILi8ELi2ELb0EN4cute5tupleIJNS5_1CILi128EEENS7_ILi64EEENS7_ILi192EEEEEELi192ENS_6half_tEfNS_4arch4Sm80ELb0ELb1ELb1ELb1ELb0ELb0ELb1ELb1EEENS1_21CollectiveEpilogueFwdINS6_IJS8_SA_S9_EEENS6_IJNS7_ILi1EEESI_SI_EEESC_SE_Li256ELb1ELb1ELb1ELb0EEENS1_36VarlenDynamicPersistentTileSchedulerILi128ELi64ELi256ELi256ELb1ELb1ELb0ELb1ELb0ELb1EEEEEEEEEvNT_6ParamsE,"ax",@progbits
	.align	128
.text._ZN7cutlass13device_kernelIN5flash19enable_sm80_to_sm89INS1_16FlashAttnFwdSm80INS1_25CollectiveMainloopFwdSm80ILi8ELi2ELb0EN4cute5tupleIJNS5_1CILi128EEENS7_ILi64EEENS7_ILi192EEEEEELi192ENS_6half_tEfNS_4arch4Sm80ELb0ELb1ELb1ELb1ELb0ELb0ELb1ELb1EEENS1_21CollectiveEpilogueFwdINS6_IJS8_SA_S9_EEENS6_IJNS7_ILi1EEESI_SI_EEESC_SE_Li256ELb1ELb1ELb1ELb0EEENS1_36VarlenDynamicPersistentTileSchedulerILi128ELi64ELi256ELi256ELb1ELb1ELb0ELb1ELb0ELb1EEEEEEEEEvNT_6ParamsE:
        .type           _ZN7cutlass13device_kernelIN5flash19enable_sm80_to_sm89INS1_16FlashAttnFwdSm80INS1_25CollectiveMainloopFwdSm80ILi8ELi2ELb0EN4cute5tupleIJNS5_1CILi128EEENS7_ILi64EEENS7_ILi192EEEEEELi192ENS_6half_tEfNS_4arch4Sm80ELb0ELb1ELb1ELb1ELb0ELb0ELb1ELb1EEENS1_21CollectiveEpilogueFwdINS6_IJS8_SA_S9_EEENS6_IJNS7_ILi1EEESI_SI_EEESC_SE_Li256ELb1ELb1ELb1ELb0EEENS1_36VarlenDynamicPersistentTileSchedulerILi128ELi64ELi256ELi256ELb1ELb1ELb0ELb1ELb0ELb1EEEEEEEEEvNT_6ParamsE,@function
        .size           _ZN7cutlass13device_kernelIN5flash19enable_sm80_to_sm89INS1_16FlashAttnFwdSm80INS1_25CollectiveMainloopFwdSm80ILi8ELi2ELb0EN4cute5tupleIJNS5_1CILi128EEENS7_ILi64EEENS7_ILi192EEEEEELi192ENS_6half_tEfNS_4arch4Sm80ELb0ELb1ELb1ELb1ELb0ELb0ELb1ELb1EEENS1_21CollectiveEpilogueFwdINS6_IJS8_SA_S9_EEENS6_IJNS7_ILi1EEESI_SI_EEESC_SE_Li256ELb1ELb1ELb1ELb0EEENS1_36VarlenDynamicPersistentTileSchedulerILi128ELi64ELi256ELi256ELb1ELb1ELb0ELb1ELb0ELb1EEEEEEEEEvNT_6ParamsE,(.L_x_31 - _ZN7cutlass13device_kernelIN5flash19enable_sm80_to_sm89INS1_16FlashAttnFwdSm80INS1_25CollectiveMainloopFwdSm80ILi8ELi2ELb0EN4cute5tupleIJNS5_1CILi128EEENS7_ILi64EEENS7_ILi192EEEEEELi192ENS_6half_tEfNS_4arch4Sm80ELb0ELb1ELb1ELb1ELb0ELb0ELb1ELb1EEENS1_21CollectiveEpilogueFwdINS6_IJS8_SA_S9_EEENS6_IJNS7_ILi1EEESI_SI_EEESC_SE_Li256ELb1ELb1ELb1ELb0EEENS1_36VarlenDynamicPersistentTileSchedulerILi128ELi64ELi256ELi256ELb1ELb1ELb0ELb1ELb0ELb1EEEEEEEEEvNT_6ParamsE)
        .other          _ZN7cutlass13device_kernelIN5flash19enable_sm80_to_sm89INS1_16FlashAttnFwdSm80INS1_25CollectiveMainloopFwdSm80ILi8ELi2ELb0EN4cute5tupleIJNS5_1CILi128EEENS7_ILi64EEENS7_ILi192EEEEEELi192ENS_6half_tEfNS_4arch4Sm80ELb0ELb1ELb1ELb1ELb0ELb0ELb1ELb1EEENS1_21CollectiveEpilogueFwdINS6_IJS8_SA_S9_EEENS6_IJNS7_ILi1EEESI_SI_EEESC_SE_Li256ELb1ELb1ELb1ELb0EEENS1_36VarlenDynamicPersistentTileSchedulerILi128ELi64ELi256ELi256ELb1ELb1ELb0ELb1ELb0ELb1EEEEEEEEEvNT_6ParamsE,@"STO_CUDA_ENTRY STV_DEFAULT"
_ZN7cutlass13device_kernelIN5flash19enable_sm80_to_sm89INS1_16FlashAttnFwdSm80INS1_25CollectiveMainloopFwdSm80ILi8ELi2ELb0EN4cute5tupleIJNS5_1CILi128EEENS7_ILi64EEENS7_ILi192EEEEEELi192ENS_6half_tEfNS_4arch4Sm80ELb0ELb1ELb1ELb1ELb0ELb0ELb1ELb1EEENS1_21CollectiveEpilogueFwdINS6_IJS8_SA_S9_EEENS6_IJNS7_ILi1EEESI_SI_EEESC_SE_Li256ELb1ELb1ELb1ELb0EEENS1_36VarlenDynamicPersistentTileSchedulerILi128ELi64ELi256ELi256ELb1ELb1ELb0ELb1ELb0ELb1EEEEEEEEEvNT_6ParamsE:
[----:B------:R-:W-:Y:S01]  /*0000*/  LDC R1, c[0x0][0x28] ;  /* 0x00000a00ff017b82 */ /* 0x000fe20000000800 */
[----:B------:R-:W-:Y:S05]  /*0010*/  EXIT ;  /* 0x000000000000794d */ /* 0x000fea0003800000 */
.L_x_13:
        /* <DEDUP_REMOVED lines=14> */
.L_x_31:


//--------------------- .text._ZN7cutlass13device_kernelIN5flash19enable_sm80_to_sm89INS1_16FlashAttnFwdSm80INS1_25CollectiveMainloopFwdSm80ILi8ELi2ELb0EN4cute5tupleIJNS5_1CILi128EEENS7_ILi64EEENS7_ILi192EEEEEELi192ENS_6half_tEfNS_4arch4Sm80ELb0ELb1ELb1ELb1ELb0ELb1ELb1ELb1EEENS1_21CollectiveEpilogueFwdINS6_IJS8_SA_S9_EEENS6_IJNS7_ILi1EEESI_SI_EEESC_SE_Li256ELb1ELb1ELb1ELb0EEENS1_36VarlenDynamicPersistentTileSchedulerILi128ELi64ELi256ELi256ELb1ELb1ELb0ELb1ELb0ELb1EEEEEEEEEvNT_6ParamsE --------------------------
	.section	.text._ZN7cutlass13device_kernelIN5flash19enable_sm80_to_sm89INS1_16FlashAttnFwdSm80INS1_25CollectiveMainloopFwdSm80ILi8ELi2ELb0EN4cute5tupleIJNS5_1CILi128EEENS7_ILi64EEENS7_ILi192EEEEEELi192ENS_6half_tEfNS_4arch4Sm80ELb0ELb1ELb1ELb1ELb0ELb1ELb1ELb1EEENS1_21CollectiveEpilogueFwdINS6_IJS8_SA_S9_EEENS6_IJNS7_ILi1EEESI_SI_EEESC_SE_Li256ELb1ELb1ELb1ELb0EEENS1_36VarlenDynamicPersistentTileSchedulerILi128ELi64ELi256ELi256ELb1ELb1ELb0ELb1ELb0ELb1EEEEEEEEEvNT_6ParamsE,"ax",@progbits
	.align	128
.text._ZN7cutlass13device_kernelIN5flash19enable_sm80_to_sm89INS1_16FlashAttnFwdSm80INS1_25CollectiveMainloopFwdSm80ILi8ELi2ELb0EN4cute5tupleIJNS5_1CILi128EEENS7_ILi64EEENS7_ILi192EEEEEELi192ENS_6half_tEfNS_4arch4Sm80ELb0ELb1ELb1ELb1ELb0ELb1ELb1ELb1EEENS1_21CollectiveEpilogueFwdINS6_IJS8_SA_S9_EEENS6_IJNS7_ILi1EEESI_SI_EEESC_SE_Li256ELb1ELb1ELb1ELb0EEENS1_36VarlenDynamicPersistentTileSchedulerILi128ELi64ELi256ELi256ELb1ELb1ELb0ELb1ELb0ELb1EEEEEEEEEvNT_6ParamsE:
        .type           _ZN7cutlass13device_kernelIN5flash19enable_sm80_to_sm89INS1_16FlashAttnFwdSm80INS1_25CollectiveMainloopFwdSm80ILi8ELi2ELb0EN4cute5tupleIJNS5_1CILi128EEENS7_ILi64EEENS7_ILi192EEEEEELi192ENS_6half_tEfNS_4arch4Sm80ELb0ELb1ELb1ELb1ELb0ELb1ELb1ELb1EEENS1_21CollectiveEpilogueFwdINS6_IJS8_SA_S9_EEENS6_IJNS7_ILi1EEESI_SI_EEESC_SE_Li256ELb1ELb1ELb1ELb0EEENS1_36VarlenDynamicPersistentTileSchedulerILi128ELi64ELi256ELi256ELb1ELb1ELb0ELb1ELb0ELb1EEEEEEEEEvNT_6ParamsE,@function
        .size           _ZN7cutlass13device_kernelIN5flash19enable_sm80_to_sm89INS1_16FlashAttnFwdSm80INS1_25CollectiveMainloopFwdSm80ILi8ELi2ELb0EN4cute5tupleIJNS5_1CILi128EEENS7_ILi64EEENS7_ILi192EEEEEELi192ENS_6half_tEfNS_4arch4Sm80ELb0ELb1ELb1ELb1ELb0ELb1ELb1ELb1EEENS1_21CollectiveEpilogueFwdINS6_IJS8_SA_S9_EEENS6_IJNS7_ILi1EEESI_SI_EEESC_SE_Li256ELb1ELb1ELb1ELb0EEENS1_36VarlenDynamicPersistentTileSchedulerILi128ELi64ELi256ELi256ELb1ELb1ELb0ELb1ELb0ELb1EEEEEEEEEvNT_6ParamsE,(.L_x_32 - _ZN7cutlass13device_kernelIN5flash19enable_sm80_to_sm89INS1_16FlashAttnFwdSm80INS1_25CollectiveMainloopFwdSm80ILi8ELi2ELb0EN4cute5tupleIJNS5_1CILi128EEENS7_ILi64EEENS7_ILi192EEEEEELi192ENS_6half_tEfNS_4arch4Sm80ELb0ELb1ELb1ELb1ELb0ELb1ELb1ELb1EEENS1_21CollectiveEpilogueFwdINS6_IJS8_SA_S9_EEENS6_IJNS7_ILi1EEESI_SI_EEESC_SE_Li256ELb1ELb1ELb1ELb0EEENS1_36VarlenDynamicPersistentTileSchedulerILi128ELi64ELi256ELi256ELb1ELb1ELb0ELb1ELb0ELb1EEEEEEEEEvNT_6ParamsE)
        .other          _ZN7cutlass13device_kernelIN5flash19enable_sm80_to_sm89INS1_16FlashAttnFwdSm80INS1_25CollectiveMainloopFwdSm80ILi8ELi2ELb0EN4cute5tupleIJNS5_1CILi128EEENS7_ILi64EEENS7_ILi192EEEEEELi192ENS_6half_tEfNS_4arch4Sm80ELb0ELb1ELb1ELb1ELb0ELb1ELb1ELb1EEENS1_21CollectiveEpilogueFwdINS6_IJS8_SA_S9_EEENS6_IJNS7_ILi1EEESI_SI_EEESC_SE_Li256ELb1ELb1ELb1ELb0EEENS1_36VarlenDynamicPersistentTileSchedulerILi128ELi64ELi256ELi256ELb1ELb1ELb0ELb1ELb0ELb1EEEEEEEEEvNT_6ParamsE,@"STO_CUDA_ENTRY STV_DEFAULT"
_ZN7cutlass13device_kernelIN5flash19enable_sm80_to_sm89INS1_16FlashAttnFwdSm80INS1_25CollectiveMainloopFwdSm80ILi8ELi2ELb0EN4cute5tupleIJNS5_1CILi128EEENS7_ILi64EEENS7_ILi192EEEEEELi192ENS_6half_tEfNS_4arch4Sm80ELb0ELb1ELb1ELb1ELb0ELb1ELb1ELb1EEENS1_21CollectiveEpilogueFwdINS6_IJS8_SA_S9_EEENS6_IJNS7_ILi1EEESI_SI_EEESC_SE_Li256ELb1ELb1ELb1ELb0EEENS1_36VarlenDynamicPersistentTileSchedulerILi128ELi64ELi256ELi256ELb1ELb1ELb0ELb1ELb0ELb1EEEEEEEEEvNT_6ParamsE:
[----:B------:R-:W-:Y:S01]  /*0000*/  LDC R1, c[0x0][0x28] ;  /* 0x00000a00ff017b82 */ /* 0x000fe20000000800 */
[----:B------:R-:W-:Y:S05]  /*0010*/  EXIT ;  /* 0x000000000000794d */ /* 0x000fea0003800000 */
.L_x_14:
        /* <DEDUP_REMOVED lines=14> */
.L_x_32:


//--------------------- .text._ZN7cutlass13device_kernelIN5flash19enable_sm80_to_sm89INS1_16FlashAttnFwdSm80INS1_25CollectiveMainloopFwdSm80ILi8ELi2ELb1EN4cute5tupleIJNS5_1CILi128EEENS7_ILi96EEENS7_ILi192EEEEEELi192ENS_6half_tEfNS_4arch4Sm80ELb1ELb0ELb1ELb0ELb0ELb0ELb1ELb1EEENS1_21CollectiveEpilogueFwdINS6_IJS8_SA_S9_EEENS6_IJNS7_ILi1EEESI_SI_EEESC_SE_Li256ELb0ELb1ELb1ELb0EEENS1_30DynamicPersistentTileSchedulerILi256ELi256ELb1ELb1ELb0EEEEEEEEEvNT_6ParamsE --------------------------
	.section	.text._ZN7cutlass13device_kernelIN5flash19enable_sm80_to_sm89INS1_16FlashAttnFwdSm80INS1_25CollectiveMainloopFwdSm80ILi8ELi2ELb1EN4cute5tupleIJNS5_1CILi128EEENS7_ILi96EEENS7_ILi192EEEEEELi192ENS_6half_tEfNS_4arch4Sm80ELb1ELb0ELb1ELb0ELb0ELb0ELb1ELb1EEENS1_21CollectiveEpilogueFwdINS6_IJS8_SA_S9_EEENS6_IJNS7_ILi1EEESI_SI_EEESC_SE_Li256ELb0ELb1ELb1ELb0EEENS1_30DynamicPersistentTileSchedulerILi256ELi256ELb1ELb1ELb0EEEEEEEEEvNT_6ParamsE,"ax",@progbits
	.align	128
.text._ZN7cutlass13device_kernelIN5flash19enable_sm80_to_sm89INS1_16FlashAttnFwdSm80INS1_25CollectiveMainloopFwdSm80ILi8ELi2ELb1EN4cute5tupleIJNS5_1CILi128EEENS7_ILi96EEENS7_ILi192EEEEEELi192ENS_6half_tEfNS_4arch4Sm80ELb1ELb0ELb1ELb0ELb0ELb0ELb1ELb1EEENS1_21CollectiveEpilogueFwdINS6_IJS8_SA_S9_EEENS6_IJNS7_ILi1EEESI_SI_EEESC_SE_Li256ELb0ELb1ELb1ELb0EEENS1_30DynamicPersistentTileSchedulerILi256ELi256ELb1ELb1ELb0EEEEEEEEEvNT_6ParamsE:
        .type           _ZN7cutlass13device_kernelIN5flash19enable_sm80_to_sm89INS1_16FlashAttnFwdSm80INS1_25CollectiveMainloopFwdSm80ILi8ELi2ELb1EN4cute5tupleIJNS5_1CILi128EEENS7_ILi96EEENS7_ILi192EEEEEELi192ENS_6half_tEfNS_4arch4Sm80ELb1ELb0ELb1ELb0ELb0ELb0ELb1ELb1EEENS1_21CollectiveEpilogueFwdINS6_IJS8_SA_S9_EEENS6_IJNS7_ILi1EEESI_SI_EEESC_SE_Li256ELb0ELb1ELb1ELb0EEENS1_30DynamicPersistentTileSchedulerILi256ELi256ELb1ELb1ELb0EEEEEEEEEvNT_6ParamsE,@function
        .size           _ZN7cutlass13device_kernelIN5flash19enable_sm80_to_sm89INS1_16FlashAttnFwdSm80INS1_25CollectiveMainloopFwdSm80ILi8ELi2ELb1EN4cute5tupleIJNS5_1CILi128EEENS7_ILi96EEENS7_ILi192EEEEEELi192ENS_6half_tEfNS_4arch4Sm80ELb1ELb0ELb1ELb0ELb0ELb0ELb1ELb1EEENS1_21CollectiveEpilogueFwdINS6_IJS8_SA_S9_EEENS6_IJNS7_ILi1EEESI_SI_EEESC_SE_Li256ELb0ELb1ELb1ELb0EEENS1_30DynamicPersistentTileSchedulerILi256ELi256ELb1ELb1ELb0EEEEEEEEEvNT_6ParamsE,(.L_x_33 - _ZN7cutlass13device_kernelIN5flash19enable_sm80_to_sm89INS1_16FlashAttnFwdSm80INS1_25CollectiveMainloopFwdSm80ILi8ELi2ELb1EN4cute5tupleIJNS5_1CILi128EEENS7_ILi96EEENS7_ILi192EEEEEELi192ENS_6half_tEfNS_4arch4Sm80ELb1ELb0ELb1ELb0ELb0ELb0ELb1ELb1EEENS1_21CollectiveEpilogueFwdINS6_IJS8_SA_S9_EEENS6_IJNS7_ILi1EEESI_SI_EEESC_SE_Li256ELb0ELb1ELb1ELb0EEENS1_30DynamicPersistentTileSchedulerILi256ELi256ELb1ELb1ELb0EEEEEEEEEvNT_6ParamsE)
        .other          _ZN7cutlass13device_kernelIN5flash19enable_sm80_to_sm89INS1_16FlashAttnFwdSm80INS1_25CollectiveMainloopFwdSm80ILi8ELi2ELb1EN4cute5tupleIJNS5_1CILi128EEENS7_ILi96EEENS7_ILi192EEEEEELi192ENS_6half_tEfNS_4arch4Sm80ELb1ELb0ELb1ELb0ELb0ELb0ELb1ELb1EEENS1_21CollectiveEpilogueFwdINS6_IJS8_SA_S9_EEENS6_IJNS7_ILi1EEESI_SI_EEESC_SE_Li256ELb0ELb1ELb1ELb0EEENS1_30DynamicPersistentTileSchedulerILi256ELi256ELb1ELb1ELb0EEEEEEEEEvNT_6ParamsE,@"STO_CUDA_ENTRY STV_DEFAULT"
_ZN7cutlass13device_kernelIN5flash19enable_sm80_to_sm89INS1_16FlashAttnFwdSm80INS1_25CollectiveMainloopFwdSm80ILi8ELi2ELb1EN4cute5tupleIJNS5_1CILi128EEENS7_ILi96EEENS7_ILi192EEEEEELi192ENS_6half_tEfNS_4arch4Sm80ELb1ELb0ELb1ELb0ELb0ELb0ELb1ELb1EEENS1_21CollectiveEpilogueFwdINS6_IJS8_SA_S9_EEENS6_IJNS7_ILi1EEESI_SI_EEESC_SE_Li256ELb0ELb1ELb1ELb0EEENS1_30DynamicPersistentTileSchedulerILi256ELi256ELb1ELb1ELb0EEEEEEEEEvNT_6ParamsE:
[----:B------:R-:W-:Y:S01]  /*0000*/  LDC R1, c[0x0][0x28] ;  /* 0x00000a00ff017b82 */ /* 0x000fe20000000800 */
[----:B------:R-:W-:Y:S05]  /*0010*/  EXIT ;  /* 0x000000000000794d */ /* 0x000fea0003800000 */
.L_x_15:
        /* <DEDUP_REMOVED lines=14> */
.L_x_33:


//--------------------- .text._ZN7cutlass13device_kernelIN5flash19enable_sm80_to_sm89INS1_16FlashAttnFwdSm80INS1_25CollectiveMainloopFwdSm80ILi8ELi2ELb0EN4cute5tupleIJNS5_1CILi128EEENS7_ILi64EEENS7_ILi192EEEEEELi192ENS_6half_tEfNS_4arch4Sm80ELb1ELb0ELb1ELb1ELb0ELb0ELb1ELb1EEENS1_21CollectiveEpilogueFwdINS6_IJS8_SA_S9_EEENS6_IJNS7_ILi1EEESI_SI_EEESC_SE_Li256ELb1ELb1ELb1ELb0EEENS1_36VarlenDynamicPersistentTileSchedulerILi128ELi64ELi256ELi256ELb1ELb1ELb0ELb1ELb1ELb1EEEEEEEEEvNT_6ParamsE --------------------------
	.section	.text._ZN7cutlass13device_kernelIN5flash19enable_sm80_to_sm89INS1_16FlashAttnFwdSm80INS1_25CollectiveMainloopFwdSm80ILi8ELi2ELb0EN4cute5tupleIJNS5_1CILi128EEENS7_ILi64EEENS7_ILi192EEEEEELi192ENS_6half_tEfNS_4arch4Sm80ELb1ELb0ELb1ELb1ELb0ELb0ELb1ELb1EEENS1_21CollectiveEpilogueFwdINS6_IJS8_SA_S9_EEENS6_IJNS7_ILi1EEESI_SI_EEESC_SE_Li256ELb1ELb1ELb1ELb0EEENS1_36VarlenDynamicPersistentTileSchedulerILi128ELi64ELi256ELi256ELb1ELb1ELb0ELb1ELb1ELb1EEEEEEEEEvNT_6ParamsE,"ax",@progbits
	.align	128
.text._ZN7cutlass13device_kernelIN5flash19enable_sm80_to_sm89INS1_16FlashAttnFwdSm80INS1_25CollectiveMainloopFwdSm80ILi8ELi2ELb0EN4cute5tupleIJNS5_1CILi128EEENS7_ILi64EEENS7_ILi192EEEEEELi192ENS_6half_tEfNS_4arch4Sm80ELb1ELb0ELb1ELb1ELb0ELb0ELb1ELb1EEENS1_21CollectiveEpilogueFwdINS6_IJS8_SA_S9_EEENS6_IJNS7_ILi1EEESI_SI_EEESC_SE_Li256ELb1ELb1ELb1ELb0EEENS1_36VarlenDynamicPersistentTileSchedulerILi128ELi64ELi256ELi256ELb1ELb1ELb0ELb1ELb1ELb1EEEEEEEEEvNT_6ParamsE:
        .type           _ZN7cutlass13device_kernelIN5flash19enable_sm80_to_sm89INS1_16FlashAttnFwdSm80INS1_25CollectiveMainloopFwdSm80ILi8ELi2ELb0EN4cute5tupleIJNS5_1CILi128EEENS7_ILi64EEENS7_ILi192EEEEEELi192ENS_6half_tEfNS_4arch4Sm80ELb1ELb0ELb1ELb1ELb0ELb0ELb1ELb1EEENS1_21CollectiveEpilogueFwdINS6_IJS8_SA_S9_EEENS6_IJNS7_ILi1EEESI_SI_EEESC_SE_Li256ELb1ELb1ELb1ELb0EEENS1_36VarlenDynamicPersistentTileSchedulerILi128ELi64ELi256ELi256ELb1ELb1ELb0ELb1ELb1ELb1EEEEEEEEEvNT_6ParamsE,@function
        .size           _ZN7cutlass13device_kernelIN5flash19enable_sm80_to_sm89INS1_16FlashAttnFwdSm80INS1_25CollectiveMainloopFwdSm80ILi8ELi2ELb0EN4cute5tupleIJNS5_1CILi128EEENS7_ILi64EEENS7_ILi192EEEEEELi192ENS_6half_tEfNS_4arch4Sm80ELb1ELb0ELb1ELb1ELb0ELb0ELb1ELb1EEENS1_21CollectiveEpilogueFwdINS6_IJS8_SA_S9_EEENS6_IJNS7_ILi1EEESI_SI_EEESC_SE_Li256ELb1ELb1ELb1ELb0EEENS1_36VarlenDynamicPersistentTileSchedulerILi128ELi64ELi256ELi256ELb1ELb1ELb0ELb1ELb1ELb1EEEEEEEEEvNT_6ParamsE,(.L_x_34 - _ZN7cutlass13device_kernelIN5flash19enable_sm80_to_sm89INS1_16FlashAttnFwdSm80INS1_25CollectiveMainloopFwdSm80ILi8ELi2ELb0EN4cute5tupleIJNS5_1CILi128EEENS7_ILi64EEENS7_ILi192EEEEEELi192ENS_6half_tEfNS_4arch4Sm80ELb1ELb0ELb1ELb1ELb0ELb0ELb1ELb1EEENS1_21CollectiveEpilogueFwdINS6_IJS8_SA_S9_EEENS6_IJNS7_ILi1EEESI_SI_EEESC_SE_Li256ELb1ELb1ELb1ELb0EEENS1_36VarlenDynamicPersistentTileSchedulerILi128ELi64ELi256ELi256ELb1ELb1ELb0ELb1ELb1ELb1EEEEEEEEEvNT_6ParamsE)
        .other          _ZN7cutlass13device_kernelIN5flash19enable_sm80_to_sm89INS1_16FlashAttnFwdSm80INS1_25CollectiveMainloopFwdSm80ILi8ELi2ELb0EN4cute5tupleIJNS5_1CILi128EEENS7_ILi64EEENS7_ILi192EEEEEELi192ENS_6half_tEfNS_4arch4Sm80ELb1ELb0ELb1ELb1ELb0ELb0ELb1ELb1EEENS1_21CollectiveEpilogueFwdINS6_IJS8_SA_S9_EEENS6_IJNS7_ILi1EEESI_SI_EEESC_SE_Li256ELb1ELb1ELb1ELb0EEENS1_36VarlenDynamicPersistentTileSchedulerILi128ELi64ELi256ELi256ELb1ELb1ELb0ELb1ELb1ELb1EEEEEEEEEvNT_6ParamsE,@"STO_CUDA_ENTRY STV_DEFAULT"
_ZN7cutlass13device_kernelIN5flash19enable_sm80_to_sm89INS1_16FlashAttnFwdSm80INS1_25CollectiveMainloopFwdSm80ILi8ELi2ELb0EN4cute5tupleIJNS5_1CILi128EEENS7_ILi64EEENS7_ILi192EEEEEELi192ENS_6half_tEfNS_4arch4Sm80ELb1ELb0ELb1ELb1ELb0ELb0ELb1ELb1EEENS1_21CollectiveEpilogueFwdINS6_IJS8_SA_S9_EEENS6_IJNS7_ILi1EEESI_SI_EEESC_SE_Li256ELb1ELb1ELb1ELb0EEENS1_36VarlenDynamicPersistentTileSchedulerILi128ELi64ELi256ELi256ELb1ELb1ELb0ELb1ELb1ELb1EEEEEEEEEvNT_6ParamsE:
[----:B------:R-:W-:Y:S01]  /*0000*/  LDC R1, c[0x0][0x28] ;  /* 0x00000a00ff017b82 */ /* 0x000fe20000000800 */
[----:B------:R-:W-:Y:S05]  /*0010*/  EXIT ;  /* 0x000000000000794d */ /* 0x000fea0003800000 */
.L_x_16:
        /* <DEDUP_REMOVED lines=14> */
.L_x_34:


//--------------------- .text._ZN7cutlass13device_kernelIN5flash19enable_sm80_to_sm89INS1_16FlashAttnFwdSm80INS1_25CollectiveMainloopFwdSm80ILi8ELi2ELb0EN4cute5tupleIJNS5_1CILi128EEENS7_ILi64EEENS7_ILi192EEEEEELi192ENS_6half_tEfNS_4arch4Sm80ELb1ELb0ELb1ELb1ELb0ELb1ELb1ELb1EEENS1_21CollectiveEpilogueFwdINS6_IJS8_SA_S9_EEENS6_IJNS7_ILi1EEESI_SI_EEESC_SE_Li256ELb1ELb1ELb1ELb0EEENS1_36VarlenDynamicPersistentTileSchedulerILi128ELi64ELi256ELi256ELb1ELb1ELb0ELb1ELb1ELb1EEEEEEEEEvNT_6ParamsE --------------------------
	.section	.text._ZN7cutlass13device_kernelIN5flash19enable_sm80_to_sm89INS1_16FlashAttnFwdSm80INS1_25CollectiveMainloopFwdSm80ILi8ELi2ELb0EN4cute5tupleIJNS5_1CILi128EEENS7_ILi64EEENS7_ILi192EEEEEELi192ENS_6half_tEfNS_4arch4Sm80ELb1ELb0ELb1ELb1ELb0ELb1ELb1ELb1EEENS1_21CollectiveEpilogueFwdINS6_IJS8_SA_S9_EEENS6_IJNS7_ILi1EEESI_SI_EEESC_SE_Li256ELb1ELb1ELb1ELb0EEENS1_36VarlenDynamicPersistentTileSchedulerILi128ELi64ELi256ELi256ELb1ELb1ELb0ELb1ELb1ELb1EEEEEEEEEvNT_6ParamsE,"ax",@progbits
	.align	128
.text._ZN7cutlass13device_kernelIN5flash19enable_sm80_to_sm89INS1_16FlashAttnFwdSm80INS1_25CollectiveMainloopFwdSm80ILi8ELi2ELb0EN4cute5tupleIJNS5_1CILi128EEENS7_ILi64EEENS7_ILi192EEEEEELi192ENS_6half_tEfNS_4arch4Sm80ELb1ELb0ELb1ELb1ELb0ELb1ELb1ELb1EEENS1_21CollectiveEpilogueFwdINS6_IJS8_SA_S9_EEENS6_IJNS7_ILi1EEESI_SI_EEESC_SE_Li256ELb1ELb1ELb1ELb0EEENS1_36VarlenDynamicPersistentTileSchedulerILi128ELi64ELi256ELi256ELb1ELb1ELb0ELb1ELb1ELb1EEEEEEEEEvNT_6ParamsE:
        .type           _ZN7cutlass13device_kernelIN5flash19enable_sm80_to_sm89INS1_16FlashAttnFwdSm80INS1_25CollectiveMainloopFwdSm80ILi8ELi2ELb0EN4cute5tupleIJNS5_1CILi128EEENS7_ILi64EEENS7_ILi192EEEEEELi192ENS_6half_tEfNS_4arch4Sm80ELb1ELb0ELb1ELb1ELb0ELb1ELb1ELb1EEENS1_21CollectiveEpilogueFwdINS6_IJS8_SA_S9_EEENS6_IJNS7_ILi1EEESI_SI_EEESC_SE_Li256ELb1ELb1ELb1ELb0EEENS1_36VarlenDynamicPersistentTileSchedulerILi128ELi64ELi256ELi256ELb1ELb1ELb0ELb1ELb1ELb1EEEEEEEEEvNT_6ParamsE,@function
        .size           _ZN7cutlass13device_kernelIN5flash19enable_sm80_to_sm89INS1_16FlashAttnFwdSm80INS1_25CollectiveMainloopFwdSm80ILi8ELi2ELb0EN4cute5tupleIJNS5_1CILi128EEENS7_ILi64EEENS7_ILi192EEEEEELi192ENS_6half_tEfNS_4arch4Sm80ELb1ELb0ELb1ELb1ELb0ELb1ELb1ELb1EEENS1_21CollectiveEpilogueFwdINS6_IJS8_SA_S9_EEENS6_IJNS7_ILi1EEESI_SI_EEESC_SE_Li256ELb1ELb1ELb1ELb0EEENS1_36VarlenDynamicPersistentTileSchedulerILi128ELi64ELi256ELi256ELb1ELb1ELb0ELb1ELb1ELb1EEEEEEEEEvNT_6ParamsE,(.L_x_35 - _ZN7cutlass13device_kernelIN5flash19enable_sm80_to_sm89INS1_16FlashAttnFwdSm80INS1_25CollectiveMainloopFwdSm80ILi8ELi2ELb0EN4cute5tupleIJNS5_1CILi128EEENS7_ILi64EEENS7_ILi192EEEEEELi192ENS_6half_tEfNS_4arch4Sm80ELb1ELb0ELb1ELb1ELb0ELb1ELb1ELb1EEENS1_21CollectiveEpilogueFwdINS6_IJS8_SA_S9_EEENS6_IJNS7_ILi1EEESI_SI_EEESC_SE_Li256ELb1ELb1ELb1ELb0EEENS1_36VarlenDynamicPersistentTileSchedulerILi128ELi64ELi256ELi256ELb1ELb1ELb0ELb1ELb1ELb1EEEEEEEEEvNT_6ParamsE)
        .other          _ZN7cutlass13device_kernelIN5flash19enable_sm80_to_sm89INS1_16FlashAttnFwdSm80INS1_25CollectiveMainloopFwdSm80ILi8ELi2ELb0EN4cute5tupleIJNS5_1CILi128EEENS7_ILi64EEENS7_ILi192EEEEEELi192ENS_6half_tEfNS_4arch4Sm80ELb1ELb0ELb1ELb1ELb0ELb1ELb1ELb1EEENS1_21CollectiveEpilogueFwdINS6_IJS8_SA_S9_EEENS6_IJNS7_ILi1EEESI_SI_EEESC_SE_Li256ELb1ELb1ELb1ELb0EEENS1_36VarlenDynamicPersistentTileSchedulerILi128ELi64ELi256ELi256ELb1ELb1ELb0ELb1ELb1ELb1EEEEEEEEEvNT_6ParamsE,@"STO_CUDA_ENTRY STV_DEFAULT"
_ZN7cutlass13device_kernelIN5flash19enable_sm80_to_sm89INS1_16FlashAttnFwdSm80INS1_25CollectiveMainloopFwdSm80ILi8ELi2ELb0EN4cute5tupleIJNS5_1CILi128EEENS7_ILi64EEENS7_ILi192EEEEEELi192ENS_6half_tEfNS_4arch4Sm80ELb1ELb0ELb1ELb1ELb0ELb1ELb1ELb1EEENS1_21CollectiveEpilogueFwdINS6_IJS8_SA_S9_EEENS6_IJNS7_ILi1EEESI_SI_EEESC_SE_Li256ELb1ELb1ELb1ELb0EEENS1_36VarlenDynamicPersistentTileSchedulerILi128ELi64ELi256ELi256ELb1ELb1ELb0ELb1ELb1ELb1EEEEEEEEEvNT_6ParamsE:
[----:B------:R-:W-:Y:S01]  /*0000*/  LDC R1, c[0x0][0x28] ;  /* 0x00000a00ff017b82 */ /* 0x000fe20000000800 */
[----:B------:R-:W-:Y:S05]  /*0010*/  EXIT ;  /* 0x000000000000794d */ /* 0x000fea0003800000 */
.L_x_17:
        /* <DEDUP_REMOVED lines=14> */
.L_x_35:


//--------------------- .nv.shared.reserved.0     --------------------------
	.section	.nv.shared.reserved.0,"aw",@nobits
	.weak		__nv_reservedSMEM_offset_0_alias
	.size		__nv_reservedSMEM_offset_0_alias, 0, 0
	.other		__nv_reservedSMEM_offset_0_alias,@"STO_CUDA_RESERVED_SHARED STV_DEFAULT"
__nv_reservedSMEM_offset_0_alias:
	.zero		0


//--------------------- .nv.global                --------------------------
	.section	.nv.global,"aw",@nobits
.nv.global:
	.type		_ZN80_INTERNAL_2d1af1fc_44_flash_fwd_hdim192_fp16_split_softcap_sm80_cu_ceb34e2a_36134cute1_E,@object
	.size		_ZN80_INTERNAL_2d1af1fc_44_flash_fwd_hdim192_fp16_split_softcap_sm80_cu_ceb34e2a_36134cute1_E,(_ZN80_INTERNAL_2d1af1fc_44_flash_fwd_hdim192_fp16_split_softcap_sm80_cu_ceb34e2a_36134cuda3std3__45__cpo6cbeginE - _ZN80_INTERNAL_2d1af1fc_44_flash_fwd_hdim192_fp16_split_softcap_sm80_cu_ceb34e2a_36134cute1_E)
_ZN80_INTERNAL_2d1af1fc_44_flash_fwd_hdim192_fp16_split_softcap_sm80_cu_ceb34e2a_36134cute1_E:
	.zero		1
	.type		_ZN80_INTERNAL_2d1af1fc_44_flash_fwd_hdim192_fp16_split_softcap_sm80_cu_ceb34e2a_36134cuda3std3__45__cpo6cbeginE,@object
	.size		_ZN80_INTERNAL_2d1af1fc_44_flash_fwd_hdim192_fp16_split_softcap_sm80_cu_ceb34e2a_36134cuda3std3__45__cpo6cbeginE,(_ZN80_INTERNAL_2d1af1fc_44_flash_fwd_hdim192_fp16_split_softcap_sm80_cu_ceb34e2a_36134cuda3std3__48in_placeE - _ZN80_INTERNAL_2d1af1fc_44_flash_fwd_hdim192_fp16_split_softcap_sm80_cu_ceb34e2a_36134cuda3std3__45__cpo6cbeginE)
_ZN80_INTERNAL_2d1af1fc_44_flash_fwd_hdim192_fp16_split_softcap_sm80_cu_ceb34e2a_36134cuda3std3__45__cpo6cbeginE:
	.zero		1
	.type		_ZN80_INTERNAL_2d1af1fc_44_flash_fwd_hdim192_fp16_split_softcap_sm80_cu_ceb34e2a_36134cuda3std3__48in_placeE,@object
	.size		_ZN80_INTERNAL_2d1af1fc_44_flash_fwd_hdim192_fp16_split_softcap_sm80_cu_ceb34e2a_36134cuda3std3__48in_placeE,(_ZN80_INTERNAL_2d1af1fc_44_flash_fwd_hdim192_fp16_split_softcap_sm80_cu_ceb34e2a_36134cuda3std6ranges3__45__cpo9iter_moveE - _ZN80_INTERNAL_2d1af1fc_44_flash_fwd_hdim192_fp16_split_softcap_sm80_cu_ceb34e2a_36134cuda3std3__48in_placeE)
_ZN80_INTERNAL_2d1af1fc_44_flash_fwd_hdim192_fp16_split_softcap_sm80_cu_ceb34e2a_36134cuda3std3__48in_placeE:
	.zero		1
	.type		_ZN80_INTERNAL_2d1af1fc_44_flash_fwd_hdim192_fp16_split_softcap_sm80_cu_ceb34e2a_36134cuda3std6ranges3__45__cpo9iter_moveE,@object
	.size		_ZN80_INTERNAL_2d1af1fc_44_flash_fwd_hdim192_fp16_split_softcap_sm80_cu_ceb34e2a_36134cuda3std6ranges3__45__cpo9iter_moveE,(_ZN80_INTERNAL_2d1af1fc_44_flash_fwd_hdim192_fp16_split_softcap_sm80_cu_ceb34e2a_36134cuda3std3__45__cpo5beginE - _ZN80_INTERNAL_2d1af1fc_44_flash_fwd_hdim192_fp16_split_softcap_sm80_cu_ceb34e2a_36134cuda3std6ranges3__45__cpo9iter_moveE)
_ZN80_INTERNAL_2d1af1fc_44_flash_fwd_hdim192_fp16_split_softcap_sm80_cu_ceb34e2a_36134cuda3std6ranges3__45__cpo9iter_moveE:
	.zero		1
	.type		_ZN80_INTERNAL_2d1af1fc_44_flash_fwd_hdim192_fp16_split_softcap_sm80_cu_ceb34e2a_36134cuda3std3__45__cpo5beginE,@object
	.size		_ZN80_INTERNAL_2d1af1fc_44_flash_fwd_hdim192_fp16_split_softcap_sm80_cu_ceb34e2a_36134cuda3std3__45__cpo5beginE,(_ZN80_INTERNAL_2d1af1fc_44_flash_fwd_hdim192_fp16_split_softcap_sm80_cu_ceb34e2a_36134cuda3std3__482_GLOBAL__N__2d1af1fc_44_flash_fwd_hdim192_fp16_split_softcap_sm80_cu_ceb34e2a_36136ignoreE - _ZN80_INTERNAL_2d1af1fc_44_flash_fwd_hdim192_fp16_split_softcap_sm80_cu_ceb34e2a_36134cuda3std3__45__cpo5beginE)
_ZN80_INTERNAL_2d1af1fc_44_flash_fwd_hdim192_fp16_split_softcap_sm80_cu_ceb34e2a_36134cuda3std3__45__cpo5beginE:
	.zero		1
	.type		_ZN80_INTERNAL_2d1af1fc_44_flash_fwd_hdim192_fp16_split_softcap_sm80_cu_ceb34e2a_36134cuda3std3__482_GLOBAL__N__2d1af1fc_44_flash_fwd_hdim192_fp16_split_softcap_sm80_cu_ceb34e2a_36136ignoreE,@object
	.size		_ZN80_INTERNAL_2d1af1fc_44_flash_fwd_hdim192_fp16_split_softcap_sm80_cu_ceb34e2a_36134cuda3std3__482_GLOBAL__N__2d1af1fc_44_flash_fwd_hdim192_fp16_split_softcap_sm80_cu_ceb34e2a_36136ignoreE,(_ZN80_INTERNAL_2d1af1fc_44_flash_fwd_hdim192_fp16_split_softcap_sm80_cu_ceb34e2a_36134cute7productE - _ZN80_INTERNAL_2d1af1fc_44_flash_fwd_hdim192_fp16_split_softcap_sm80_cu_ceb34e2a_36134cuda3std3__482_GLOBAL__N__2d1af1fc_44_flash_fwd_hdim192_fp16_split_softcap_sm80_cu_ceb34e2a_36136ignoreE)
_ZN80_INTERNAL_2d1af1fc_44_flash_fwd_hdim192_fp16_split_softcap_sm80_cu_ceb34e2a_36134cuda3std3__482_GLOBAL__N__2d1af1fc_44_flash_fwd_hdim192_fp16_split_softcap_sm80_cu_ceb34e2a_36136ignoreE:
	.zero		1
	.type		_ZN80_INTERNAL_2d1af1fc_44_flash_fwd_hdim192_fp16_split_softcap_sm80_cu_ceb34e2a_36134cute7productE,@object
	.size		_ZN80_INTERNAL_2d1af1fc_44_flash_fwd_hdim192_fp16_split_softcap_sm80_cu_ceb34e2a_36134cute7productE,(_ZN80_INTERNAL_2d1af1fc_44_flash_fwd_hdim192_fp16_split_softcap_sm80_cu_ceb34e2a_36134cuda3std3__45__cpo3endE - _ZN80_INTERNAL_2d1af1fc_44_flash_fwd_hdim192_fp16_split_softcap_sm80_cu_ceb34e2a_36134cute7productE)
_ZN80_INTERNAL_2d1af1fc_44_flash_fwd_hdim192_fp16_split_softcap_sm80_cu_ceb34e2a_36134cute7productE:
	.zero		1
	.type		_ZN80_INTERNAL_2d1af1fc_44_flash_fwd_hdim192_fp16_split_softcap_sm80_cu_ceb34e2a_36134cuda3std3__45__cpo3endE,@object
	.size		_ZN80_INTERNAL_2d1af1fc_44_flash_fwd_hdim192_fp16_split_softcap_sm80_cu_ceb34e2a_36134cuda3std3__45__cpo3endE,(_ZN80_INTERNAL_2d1af1fc_44_flash_fwd_hdim192_fp16_split_softcap_sm80_cu_ceb34e2a_36134cuda3std3__419piecewise_constructE - _ZN80_INTERNAL_2d1af1fc_44_flash_fwd_hdim192_fp16_split_softcap_sm80_cu_ceb34e2a_36134cuda3std3__45__cpo3endE)
_ZN80_INTERNAL_2d1af1fc_44_flash_fwd_hdim192_fp16_split_softcap_sm80_cu_ceb34e2a_36134cuda3std3__45__cpo3endE:
	.zero		1
	.type		_ZN80_INTERNAL_2d1af1fc_44_flash_fwd_hdim192_fp16_split_softcap_sm80_cu_ceb34e2a_36134cuda3std3__419piecewise_constructE,@object
	.size		_ZN80_INTERNAL_2d1af1fc_44_flash_fwd_hdim192_fp16_split_softcap_sm80_cu_ceb34e2a_36134cuda3std3__419piecewise_constructE,(_ZN80_INTERNAL_2d1af1fc_44_flash_fwd_hdim192_fp16_split_softcap_sm80_cu_ceb34e2a_36134cuda3std3__45__cpo4cendE - _ZN80_INTERNAL_2d1af1fc_44_flash_fwd_hdim192_fp16_split_softcap_sm80_cu_ceb34e2a_36134cuda3std3__419piecewise_constructE)
_ZN80_INTERNAL_2d1af1fc_44_flash_fwd_hdim192_fp16_split_softcap_sm80_cu_ceb34e2a_36134cuda3std3__419piecewise_constructE:
	.zero		1
	.type		_ZN80_INTERNAL_2d1af1fc_44_flash_fwd_hdim192_fp16_split_softcap_sm80_cu_ceb34e2a_36134cuda3std3__45__cpo4cendE,@object
	.size		_ZN80_INTERNAL_2d1af1fc_44_flash_fwd_hdim192_fp16_split_softcap_sm80_cu_ceb34e2a_36134cuda3std3__45__cpo4cendE,(_ZN80_INTERNAL_2d1af1fc_44_flash_fwd_hdim192_fp16_split_softcap_sm80_cu_ceb34e2a_36134cuda3std6ranges3__45__cpo4swapE - _ZN80_INTERNAL_2d1af1fc_44_flash_fwd_hdim192_fp16_split_softcap_sm80_cu_ceb34e2a_36134cuda3std3__45__cpo4cendE)
_ZN80_INTERNAL_2d1af1fc_44_flash_fwd_hdim192_fp16_split_softcap_sm80_cu_ceb34e2a_36134cuda3std3__45__cpo4cendE:
	.zero		1
	.type		_ZN80_INTERNAL_2d1af1fc_44_flash_fwd_hdim192_fp16_split_softcap_sm80_cu_ceb34e2a_36134cuda3std6ranges3__45__cpo4swapE,@object
	.size		_ZN80_INTERNAL_2d1af1fc_44_flash_fwd_hdim192_fp16_split_softcap_sm80_cu_ceb34e2a_36134cuda3std6ranges3__45__cpo4swapE,(.L_7 - _ZN80_INTERNAL_2d1af1fc_44_flash_fwd_hdim192_fp16_split_softcap_sm80_cu_ceb34e2a_36134cuda3std6ranges3__45__cpo4swapE)
_ZN80_INTERNAL_2d1af1fc_44_flash_fwd_hdim192_fp16_split_softcap_sm80_cu_ceb34e2a_36134cuda3std6ranges3__45__cpo4swapE:
	.zero		1
.L_7:


//--------------------- .nv.constant0._ZN7cutlass13device_kernelIN5flash19enable_sm80_to_sm89INS1_16FlashAttnFwdSm80INS1_25CollectiveMainloopFwdSm80ILi8ELi1ELb1EN4cute5tupleIJNS5_1CILi128EEENS7_ILi96EEENS7_ILi192EEEEEELi192ENS_6half_tEfNS_4arch4Sm80ELb0ELb0ELb1ELb0ELb0ELb0ELb1ELb1EEENS1_21CollectiveEpilogueFwdINS6_IJS8_SA_S9_EEENS6_IJNS7_ILi1EEESI_SI_EEESC_SE_Li256ELb0ELb1ELb1ELb0EEENS1_19SingleTileSchedulerILb0ELb1ELb1ELi128EEEEEEEEEvNT_6ParamsE --------------------------
	.section	.nv.constant0._ZN7cutlass13device_kernelIN5flash19enable_sm80_to_sm89INS1_16FlashAttnFwdSm80INS1_25CollectiveMainloopFwdSm80ILi8ELi1ELb1EN4cute5tupleIJNS5_1CILi128EEENS7_ILi96EEENS7_ILi192EEEEEELi192ENS_6half_tEfNS_4arch4Sm80ELb0ELb0ELb1ELb0ELb0ELb0ELb1ELb1EEENS1_21CollectiveEpilogueFwdINS6_IJS8_SA_S9_EEENS6_IJNS7_ILi1EEESI_SI_EEESC_SE_Li256ELb0ELb1ELb1ELb0EEENS1_19SingleTileSchedulerILb0ELb1ELb1ELi128EEEEEEEEEvNT_6ParamsE,"a",@progbits
	.sectionflags	@""
	.align	4
.nv.constant0._ZN7cutlass13device_kernelIN5flash19enable_sm80_to_sm89INS1_16FlashAttnFwdSm80INS1_25CollectiveMainloopFwdSm80ILi8ELi1ELb1EN4cute5tupleIJNS5_1CILi128EEENS7_ILi96EEENS7_ILi192EEEEEELi192ENS_6half_tEfNS_4arch4Sm80ELb0ELb0ELb1ELb0ELb0ELb0ELb1ELb1EEENS1_21CollectiveEpilogueFwdINS6_IJS8_SA_S9_EEENS6_IJNS7_ILi1EEESI_SI_EEESC_SE_Li256ELb0ELb1ELb1ELb0EEENS1_19SingleTileSchedulerILb0ELb1ELb1ELi128EEEEEEEEEvNT_6ParamsE:
	.zero		1576


//--------------------- .nv.constant0._ZN7cutlass13device_kernelIN5flash19enable_sm80_to_sm89INS1_16FlashAttnFwdSm80INS1_25CollectiveMainloopFwdSm80ILi8ELi1ELb0EN4cute5tupleIJNS5_1CILi128EEENS7_ILi64EEENS7_ILi192EEEEEELi192ENS_6half_tEfNS_4arch4Sm80ELb0ELb0ELb1ELb1ELb0ELb0ELb1ELb1EEENS1_21CollectiveEpilogueFwdINS6_IJS8_SA_S9_EEENS6_IJNS7_ILi1EEESI_SI_EEESC_SE_Li256ELb1ELb1ELb1ELb0EEENS1_36VarlenDynamicPersistentTileSchedulerILi128ELi64ELi256ELi256ELb1ELb1ELb0ELb0ELb1ELb1EEEEEEEEEvNT_6ParamsE --------------------------
	.section	.nv.constant0._ZN7cutlass13device_kernelIN5flash19enable_sm80_to_sm89INS1_16FlashAttnFwdSm80INS1_25CollectiveMainloopFwdSm80ILi8ELi1ELb0EN4cute5tupleIJNS5_1CILi128EEENS7_ILi64EEENS7_ILi192EEEEEELi192ENS_6half_tEfNS_4arch4Sm80ELb0ELb0ELb1ELb1ELb0ELb0ELb1ELb1EEENS1_21CollectiveEpilogueFwdINS6_IJS8_SA_S9_EEENS6_IJNS7_ILi1EEESI_SI_EEESC_SE_Li256ELb1ELb1ELb1ELb0EEENS1_36VarlenDynamicPersistentTileSchedulerILi128ELi64ELi256ELi256ELb1ELb1ELb0ELb0ELb1ELb1EEEEEEEEEvNT_6ParamsE,"a",@progbits
	.sectionflags	@""
	.align	4
.nv.constant0._ZN7cutlass13device_kernelIN5flash19enable_sm80_to_sm89INS1_16FlashAttnFwdSm80INS1_25CollectiveMainloopFwdSm80ILi8ELi1ELb0EN4cute5tupleIJNS5_1CILi128EEENS7_ILi64EEENS7_ILi192EEEEEELi192ENS_6half_tEfNS_4arch4Sm80ELb0ELb0ELb1ELb1ELb0ELb0ELb1ELb1EEENS1_21CollectiveEpilogueFwdINS6_IJS8_SA_S9_EEENS6_IJNS7_ILi1EEESI_SI_EEESC_SE_Li256ELb1ELb1ELb1ELb0EEENS1_36VarlenDynamicPersistentTileSchedulerILi128ELi64ELi256ELi256ELb1ELb1ELb0ELb0ELb1ELb1EEEEEEEEEvNT_6ParamsE:
	.zero		1608


//--------------------- .nv.constant0._ZN7cutlass13device_kernelIN5flash19enable_sm80_to_sm89INS1_16FlashAttnFwdSm80INS1_25CollectiveMainloopFwdSm80ILi8ELi1ELb0EN4cute5tupleIJNS5_1CILi128EEENS7_ILi64EEENS7_ILi192EEEEEELi192ENS_6half_tEfNS_4arch4Sm80ELb0ELb0ELb1ELb1ELb0ELb1ELb1ELb1EEENS1_21CollectiveEpilogueFwdINS6_IJS8_SA_S9_EEENS6_IJNS7_ILi1EEESI_SI_EEESC_SE_Li256ELb1ELb1ELb1ELb0EEENS1_36VarlenDynamicPersistentTileSchedulerILi128ELi64ELi256ELi256ELb1ELb1ELb0ELb0ELb1ELb1EEEEEEEEEvNT_6ParamsE --------------------------
	.section	.nv.constant0._ZN7cutlass13device_kernelIN5flash19enable_sm80_to_sm89INS1_16FlashAttnFwdSm80INS1_25CollectiveMainloopFwdSm80ILi8ELi1ELb0EN4cute5tupleIJNS5_1CILi128EEENS7_ILi64EEENS7_ILi192EEEEEELi192ENS_6half_tEfNS_4arch4Sm80ELb0ELb0ELb1ELb1ELb0ELb1ELb1ELb1EEENS1_21CollectiveEpilogueFwdINS6_IJS8_SA_S9_EEENS6_IJNS7_ILi1EEESI_SI_EEESC_SE_Li256ELb1ELb1ELb1ELb0EEENS1_36VarlenDynamicPersistentTileSchedulerILi128ELi64ELi256ELi256ELb1ELb1ELb0ELb0ELb1ELb1EEEEEEEEEvNT_6ParamsE,"a",@progbits
	.sectionflags	@""
	.align	4
.nv.constant0._ZN7cutlass13device_kernelIN5flash19enable_sm80_to_sm89INS1_16FlashAttnFwdSm80INS1_25CollectiveMainloopFwdSm80ILi8ELi1ELb0EN4cute5tupleIJNS5_1CILi128EEENS7_ILi64EEENS7_ILi192EEEEEELi192ENS_6half_tEfNS_4arch4Sm80ELb0ELb0ELb1ELb1ELb0ELb1ELb1ELb1EEENS1_21CollectiveEpilogueFwdINS6_IJS8_SA_S9_EEENS6_IJNS7_ILi1EEESI_SI_EEESC_SE_Li256ELb1ELb1ELb1ELb0EEENS1_36VarlenDynamicPersistentTileSchedulerILi128ELi64ELi256ELi256ELb1ELb1ELb0ELb0ELb1ELb1EEEEEEEEEvNT_6ParamsE:
	.zero		1608


//--------------------- .nv.constant0._ZN7cutlass13device_kernelIN5flash19enable_sm80_to_sm89INS1_16FlashAttnFwdSm80INS1_25CollectiveMainloopFwdSm80ILi8ELi1ELb0EN4cute5tupleIJNS5_1CILi128EEENS7_ILi64EEENS7_ILi192EEEEEELi192ENS_6half_tEfNS_4arch4Sm80ELb0ELb1ELb1ELb0ELb0ELb0ELb1ELb1EEENS1_21CollectiveEpilogueFwdINS6_IJS8_SA_S9_EEENS6_IJNS7_ILi1EEESI_SI_EEESC_SE_Li256ELb0ELb1ELb1ELb0EEENS1_19SingleTileSchedulerILb0ELb1ELb1ELi128EEEEEEEEEvNT_6ParamsE --------------------------
	.section	.nv.constant0._ZN7cutlass13device_kernelIN5flash19enable_sm80_to_sm89INS1_16FlashAttnFwdSm80INS1_25CollectiveMainloopFwdSm80ILi8ELi1ELb0EN4cute5tupleIJNS5_1CILi128EEENS7_ILi64EEENS7_ILi192EEEEEELi192ENS_6half_tEfNS_4arch4Sm80ELb0ELb1ELb1ELb0ELb0ELb0ELb1ELb1EEENS1_21CollectiveEpilogueFwdINS6_IJS8_SA_S9_EEENS6_IJNS7_ILi1EEESI_SI_EEESC_SE_Li256ELb0ELb1ELb1ELb0EEENS1_19SingleTileSchedulerILb0ELb1ELb1ELi128EEEEEEEEEvNT_6ParamsE,"a",@progbits
	.sectionflags	@""
	.align	4
.nv.constant0._ZN7cutlass13device_kernelIN5flash19enable_sm80_to_sm89INS1_16FlashAttnFwdSm80INS1_25CollectiveMainloopFwdSm80ILi8ELi1ELb0EN4cute5tupleIJNS5_1CILi128EEENS7_ILi64EEENS7_ILi192EEEEEELi192ENS_6half_tEfNS_4arch4Sm80ELb0ELb1ELb1ELb0ELb0ELb0ELb1ELb1EEENS1_21CollectiveEpilogueFwdINS6_IJS8_SA_S9_EEENS6_IJNS7_ILi1EEESI_SI_EEESC_SE_Li256ELb0ELb1ELb1ELb0EEENS1_19SingleTileSchedulerILb0ELb1ELb1ELi128EEEEEEEEEvNT_6ParamsE:
	.zero		1576


//--------------------- .nv.constant0._ZN7cutlass13device_kernelIN5flash19enable_sm80_to_sm89INS1_16FlashAttnFwdSm80INS1_25CollectiveMainloopFwdSm80ILi8ELi1ELb0EN4cute5tupleIJNS5_1CILi128EEENS7_ILi64EEENS7_ILi192EEEEEELi192ENS_6half_tEfNS_4arch4Sm80ELb0ELb1ELb1ELb1ELb0ELb0ELb1ELb1EEENS1_21CollectiveEpilogueFwdINS6_IJS8_SA_S9_EEENS6_IJNS7_ILi1EEESI_SI_EEESC_SE_Li256ELb1ELb1ELb1ELb0EEENS1_36VarlenDynamicPersistentTileSchedulerILi128ELi64ELi256ELi256ELb1ELb1ELb0ELb1ELb0ELb1EEEEEEEEEvNT_6ParamsE --------------------------
	.section	.nv.constant0._ZN7cutlass13device_kernelIN5flash19enable_sm80_to_sm89INS1_16FlashAttnFwdSm80INS1_25CollectiveMainloopFwdSm80ILi8ELi1ELb0EN4cute5tupleIJNS5_1CILi128EEENS7_ILi64EEENS7_ILi192EEEEEELi192ENS_6half_tEfNS_4arch4Sm80ELb0ELb1ELb1ELb1ELb0ELb0ELb1ELb1EEENS1_21CollectiveEpilogueFwdINS6_IJS8_SA_S9_EEENS6_IJNS7_ILi1EEESI_SI_EEESC_SE_Li256ELb1ELb1ELb1ELb0EEENS1_36VarlenDynamicPersistentTileSchedulerILi128ELi64ELi256ELi256ELb1ELb1ELb0ELb1ELb0ELb1EEEEEEEEEvNT_6ParamsE,"a",@progbits
	.sectionflags	@""
	.align	4
.nv.constant0._ZN7cutlass13device_kernelIN5flash19enable_sm80_to_sm89INS1_16FlashAttnFwdSm80INS1_25CollectiveMainloopFwdSm80ILi8ELi1ELb0EN4cute5tupleIJNS5_1CILi128EEENS7_ILi64EEENS7_ILi192EEEEEELi192ENS_6half_tEfNS_4arch4Sm80ELb0ELb1ELb1ELb1ELb0ELb0ELb1ELb1EEENS1_21CollectiveEpilogueFwdINS6_IJS8_SA_S9_EEENS6_IJNS7_ILi1EEESI_SI_EEESC_SE_Li256ELb1ELb1ELb1ELb0EEENS1_36VarlenDynamicPersistentTileSchedulerILi128ELi64ELi256ELi256ELb1ELb1ELb0ELb1ELb0ELb1EEEEEEEEEvNT_6ParamsE:
	.zero		1608


//--------------------- .nv.constant0._ZN7cutlass13device_kernelIN5flash19enable_sm80_to_sm89INS1_16FlashAttnFwdSm80INS1_25CollectiveMainloopFwdSm80ILi8ELi1ELb0EN4cute5tupleIJNS5_1CILi128EEENS7_ILi64EEENS7_ILi192EEEEEELi192ENS_6half_tEfNS_4arch4Sm80ELb0ELb1ELb1ELb1ELb0ELb1ELb1ELb1EEENS1_21CollectiveEpilogueFwdINS6_IJS8_SA_S9_EEENS6_IJNS7_ILi1EEESI_SI_EEESC_SE_Li256ELb1ELb1ELb1ELb0EEENS1_36VarlenDynamicPersistentTileSchedulerILi128ELi64ELi256ELi256ELb1ELb1ELb0ELb1ELb0ELb1EEEEEEEEEvNT_6ParamsE --------------------------
	.section	.nv.constant0._ZN7cutlass13device_kernelIN5flash19enable_sm80_to_sm89INS1_16FlashAttnFwdSm80INS1_25CollectiveMainloopFwdSm80ILi8ELi1ELb0EN4cute5tupleIJNS5_1CILi128EEENS7_ILi64EEENS7_ILi192EEEEEELi192ENS_6half_tEfNS_4arch4Sm80ELb0ELb1ELb1ELb1ELb0ELb1ELb1ELb1EEENS1_21CollectiveEpilogueFwdINS6_IJS8_SA_S9_EEENS6_IJNS7_ILi1EEESI_SI_EEESC_SE_Li256ELb1ELb1ELb1ELb0EEENS1_36VarlenDynamicPersistentTileSchedulerILi128ELi64ELi256ELi256ELb1ELb1ELb0ELb1ELb0ELb1EEEEEEEEEvNT_6ParamsE,"a",@progbits
	.sectionflags	@""
	.align	4
.nv.constant0._ZN7cutlass13device_kernelIN5flash19enable_sm80_to_sm89INS1_16FlashAttnFwdSm80INS1_25CollectiveMainloopFwdSm80ILi8ELi1ELb0EN4cute5tupleIJNS5_1CILi128EEENS7_ILi64EEENS7_ILi192EEEEEELi192ENS_6half_tEfNS_4arch4Sm80ELb0ELb1ELb1ELb1ELb0ELb1ELb1ELb1EEENS1_21CollectiveEpilogueFwdINS6_IJS8_SA_S9_EEENS6_IJNS7_ILi1EEESI_SI_EEESC_SE_Li256ELb1ELb1ELb1ELb0EEENS1_36VarlenDynamicPersistentTileSchedulerILi128ELi64ELi256ELi256ELb1ELb1ELb0ELb1ELb0ELb1EEEEEEEEEvNT_6ParamsE:
	.zero		1608


//--------------------- .nv.constant0._ZN7cutlass13device_kernelIN5flash19enable_sm80_to_sm89INS1_16FlashAttnFwdSm80INS1_25CollectiveMainloopFwdSm80ILi8ELi1ELb1EN4cute5tupleIJNS5_1CILi128EEENS7_ILi96EEENS7_ILi192EEEEEELi192ENS_6half_tEfNS_4arch4Sm80ELb1ELb0ELb1ELb0ELb0ELb0ELb1ELb1EEENS1_21CollectiveEpilogueFwdINS6_IJS8_SA_S9_EEENS6_IJNS7_ILi1EEESI_SI_EEESC_SE_Li256ELb0ELb1ELb1ELb0EEENS1_30DynamicPersistentTileSchedulerILi256ELi256ELb1ELb1ELb0EEEEEEEEEvNT_6ParamsE --------------------------
	.section	.nv.constant0._ZN7cutlass13device_kernelIN5flash19enable_sm80_to_sm89INS1_16FlashAttnFwdSm80INS1_25CollectiveMainloopFwdSm80ILi8ELi1ELb1EN4cute5tupleIJNS5_1CILi128EEENS7_ILi96EEENS7_ILi192EEEEEELi192ENS_6half_tEfNS_4arch4Sm80ELb1ELb0ELb1ELb0ELb0ELb0ELb1ELb1EEENS1_21CollectiveEpilogueFwdINS6_IJS8_SA_S9_EEENS6_IJNS7_ILi1EEESI_SI_EEESC_SE_Li256ELb0ELb1ELb1ELb0EEENS1_30DynamicPersistentTileSchedulerILi256ELi256ELb1ELb1ELb0EEEEEEEEEvNT_6ParamsE,"a",@progbits
	.sectionflags	@""
	.align	4
.nv.constant0._ZN7cutlass13device_kernelIN5flash19enable_sm80_to_sm89INS1_16FlashAttnFwdSm80INS1_25CollectiveMainloopFwdSm80ILi8ELi1ELb1EN4cute5tupleIJNS5_1CILi128EEENS7_ILi96EEENS7_ILi192EEEEEELi192ENS_6half_tEfNS_4arch4Sm80ELb1ELb0ELb1ELb0ELb0ELb0ELb1ELb1EEENS1_21CollectiveEpilogueFwdINS6_IJS8_SA_S9_EEENS6_IJNS7_ILi1EEESI_SI_EEESC_SE_Li256ELb0ELb1ELb1ELb0EEENS1_30DynamicPersistentTileSchedulerILi256ELi256ELb1ELb1ELb0EEEEEEEEEvNT_6ParamsE:
	.zero		1592


//--------------------- .nv.constant0._ZN7cutlass13device_kernelIN5flash19enable_sm80_to_sm89INS1_16FlashAttnFwdSm80INS1_25CollectiveMainloopFwdSm80ILi8ELi1ELb0EN4cute5tupleIJNS5_1CILi128EEENS7_ILi64EEENS7_ILi192EEEEEELi192ENS_6half_tEfNS_4arch4Sm80ELb1ELb0ELb1ELb1ELb0ELb0ELb1ELb1EEENS1_21CollectiveEpilogueFwdINS6_IJS8_SA_S9_EEENS6_IJNS7_ILi1EEESI_SI_EEESC_SE_Li256ELb1ELb1ELb1ELb0EEENS1_36VarlenDynamicPersistentTileSchedulerILi128ELi64ELi256ELi256ELb1ELb1ELb0ELb1ELb1ELb1EEEEEEEEEvNT_6ParamsE --------------------------
	.section	.nv.constant0._ZN7cutlass13device_kernelIN5flash19enable_sm80_to_sm89INS1_16FlashAttnFwdSm80INS1_25CollectiveMainloopFwdSm80ILi8ELi1ELb0EN4cute5tupleIJNS5_1CILi128EEENS7_ILi64EEENS7_ILi192EEEEEELi192ENS_6half_tEfNS_4arch4Sm80ELb1ELb0ELb1ELb1ELb0ELb0ELb1ELb1EEENS1_21CollectiveEpilogueFwdINS6_IJS8_SA_S9_EEENS6_IJNS7_ILi1EEESI_SI_EEESC_SE_Li256ELb1ELb1ELb1ELb0EEENS1_36VarlenDynamicPersistentTileSchedulerILi128ELi64ELi256ELi256ELb1ELb1ELb0ELb1ELb1ELb1EEEEEEEEEvNT_6ParamsE,"a",@progbits
	.sectionflags	@""
	.align	4
.nv.constant0._ZN7cutlass13device_kernelIN5flash19enable_sm80_to_sm89INS1_16FlashAttnFwdSm80INS1_25CollectiveMainloopFwdSm80ILi8ELi1ELb0EN4cute5tupleIJNS5_1CILi128EEENS7_ILi64EEENS7_ILi192EEEEEELi192ENS_6half_tEfNS_4arch4Sm80ELb1ELb0ELb1ELb1ELb0ELb0ELb1ELb1EEENS1_21CollectiveEpilogueFwdINS6_IJS8_SA_S9_EEENS6_IJNS7_ILi1EEESI_SI_EEESC_SE_Li256ELb1ELb1ELb1ELb0EEENS1_36VarlenDynamicPersistentTileSchedulerILi128ELi64ELi256ELi256ELb1ELb1ELb0ELb1ELb1ELb1EEEEEEEEEvNT_6ParamsE:
	.zero		1608


//--------------------- .nv.constant0._ZN7cutlass13device_kernelIN5flash19enable_sm80_to_sm89INS1_16FlashAttnFwdSm80INS1_25CollectiveMainloopFwdSm80ILi8ELi1ELb0EN4cute5tupleIJNS5_1CILi128EEENS7_ILi64EEENS7_ILi192EEEEEELi192ENS_6half_tEfNS_4arch4Sm80ELb1ELb0ELb1ELb1ELb0ELb1ELb1ELb1EEENS1_21CollectiveEpilogueFwdINS6_IJS8_SA_S9_EEENS6_IJNS7_ILi1EEESI_SI_EEESC_SE_Li256ELb1ELb1ELb1ELb0EEENS1_36VarlenDynamicPersistentTileSchedulerILi128ELi64ELi256ELi256ELb1ELb1ELb0ELb1ELb1ELb1EEEEEEEEEvNT_6ParamsE --------------------------
	.section	.nv.constant0._ZN7cutlass13device_kernelIN5flash19enable_sm80_to_sm89INS1_16FlashAttnFwdSm80INS1_25CollectiveMainloopFwdSm80ILi8ELi1ELb0EN4cute5tupleIJNS5_1CILi128EEENS7_ILi64EEENS7_ILi192EEEEEELi192ENS_6half_tEfNS_4arch4Sm80ELb1ELb0ELb1ELb1ELb0ELb1ELb1ELb1EEENS1_21CollectiveEpilogueFwdINS6_IJS8_SA_S9_EEENS6_IJNS7_ILi1EEESI_SI_EEESC_SE_Li256ELb1ELb1ELb1ELb0EEENS1_36VarlenDynamicPersistentTileSchedulerILi128ELi64ELi256ELi256ELb1ELb1ELb0ELb1ELb1ELb1EEEEEEEEEvNT_6ParamsE,"a",@progbits
	.sectionflags	@""
	.align	4
.nv.constant0._ZN7cutlass13device_kernelIN5flash19enable_sm80_to_sm89INS1_16FlashAttnFwdSm80INS1_25CollectiveMainloopFwdSm80ILi8ELi1ELb0EN4cute5tupleIJNS5_1CILi128EEENS7_ILi64EEENS7_ILi192EEEEEELi192ENS_6half_tEfNS_4arch4Sm80ELb1ELb0ELb1ELb1ELb0ELb1ELb1ELb1EEENS1_21CollectiveEpilogueFwdINS6_IJS8_SA_S9_EEENS6_IJNS7_ILi1EEESI_SI_EEESC_SE_Li256ELb1ELb1ELb1ELb0EEENS1_36VarlenDynamicPersistentTileSchedulerILi128ELi64ELi256ELi256ELb1ELb1ELb0ELb1ELb1ELb1EEEEEEEEEvNT_6ParamsE:
	.zero		1608


//--------------------- .nv.constant0._ZN7cutlass13device_kernelIN5flash19enable_sm80_to_sm89INS1_16FlashAttnFwdSm80INS1_25CollectiveMainloopFwdSm80ILi8ELi2ELb1EN4cute5tupleIJNS5_1CILi128EEENS7_ILi96EEENS7_ILi192EEEEEELi192ENS_6half_tEfNS_4arch4Sm80ELb0ELb0ELb1ELb0ELb0ELb0ELb1ELb1EEENS1_21CollectiveEpilogueFwdINS6_IJS8_SA_S9_EEENS6_IJNS7_ILi1EEESI_SI_EEESC_SE_Li256ELb0ELb1ELb1ELb0EEENS1_19SingleTileSchedulerILb0ELb1ELb1ELi128EEEEEEEEEvNT_6ParamsE --------------------------
	.section	.nv.constant0._ZN7cutlass13device_kernelIN5flash19enable_sm80_to_sm89INS1_16FlashAttnFwdSm80INS1_25CollectiveMainloopFwdSm80ILi8ELi2ELb1EN4cute5tupleIJNS5_1CILi128EEENS7_ILi96EEENS7_ILi192EEEEEELi192ENS_6half_tEfNS_4arch4Sm80ELb0ELb0ELb1ELb0ELb0ELb0ELb1ELb1EEENS1_21CollectiveEpilogueFwdINS6_IJS8_SA_S9_EEENS6_IJNS7_ILi1EEESI_SI_EEESC_SE_Li256ELb0ELb1ELb1ELb0EEENS1_19SingleTileSchedulerILb0ELb1ELb1ELi128EEEEEEEEEvNT_6ParamsE,"a",@progbits
	.sectionflags	@""
	.align	4
.nv.constant0._ZN7cutlass13device_kernelIN5flash19enable_sm80_to_sm89INS1_16FlashAttnFwdSm80INS1_25CollectiveMainloopFwdSm80ILi8ELi2ELb1EN4cute5tupleIJNS5_1CILi128EEENS7_ILi96EEENS7_ILi192EEEEEELi192ENS_6half_tEfNS_4arch4Sm80ELb0ELb0ELb1ELb0ELb0ELb0ELb1ELb1EEENS1_21CollectiveEpilogueFwdINS6_IJS8_SA_S9_EEENS6_IJNS7_ILi1EEESI_SI_EEESC_SE_Li256ELb0ELb1ELb1ELb0EEENS1_19SingleTileSchedulerILb0ELb1ELb1ELi128EEEEEEEEEvNT_6ParamsE:
	.zero		1576


//--------------------- .nv.constant0._ZN7cutlass13device_kernelIN5flash19enable_sm80_to_sm89INS1_16FlashAttnFwdSm80INS1_25CollectiveMainloopFwdSm80ILi8ELi2ELb0EN4cute5tupleIJNS5_1CILi128EEENS7_ILi64EEENS7_ILi192EEEEEELi192ENS_6half_tEfNS_4arch4Sm80ELb0ELb0ELb1ELb1ELb0ELb0ELb1ELb1EEENS1_21CollectiveEpilogueFwdINS6_IJS8_SA_S9_EEENS6_IJNS7_ILi1EEESI_SI_EEESC_SE_Li256ELb1ELb1ELb1ELb0EEENS1_36VarlenDynamicPersistentTileSchedulerILi128ELi64ELi256ELi256ELb1ELb1ELb0ELb0ELb1ELb1EEEEEEEEEvNT_6ParamsE --------------------------
	.section	.nv.constant0._ZN7cutlass13device_kernelIN5flash19enable_sm80_to_sm89INS1_16FlashAttnFwdSm80INS1_25CollectiveMainloopFwdSm80ILi8ELi2ELb0EN4cute5tupleIJNS5_1CILi128EEENS7_ILi64EEENS7_ILi192EEEEEELi192ENS_6half_tEfNS_4arch4Sm80ELb0ELb0ELb1ELb1ELb0ELb0ELb1ELb1EEENS1_21CollectiveEpilogueFwdINS6_IJS8_SA_S9_EEENS6_IJNS7_ILi1EEESI_SI_EEESC_SE_Li256ELb1ELb1ELb1ELb0EEENS1_36VarlenDynamicPersistentTileSchedulerILi128ELi64ELi256ELi256ELb1ELb1ELb0ELb0ELb1ELb1EEEEEEEEEvNT_6ParamsE,"a",@progbits
	.sectionflags	@""
	.align	4
.nv.constant0._ZN7cutlass13device_kernelIN5flash19enable_sm80_to_sm89INS1_16FlashAttnFwdSm80INS1_25CollectiveMainloopFwdSm80ILi8ELi2ELb0EN4cute5tupleIJNS5_1CILi128EEENS7_ILi64EEENS7_ILi192EEEEEELi192ENS_6half_tEfNS_4arch4Sm80ELb0ELb0ELb1ELb1ELb0ELb0ELb1ELb1EEENS1_21CollectiveEpilogueFwdINS6_IJS8_SA_S9_EEENS6_IJNS7_ILi1EEESI_SI_EEESC_SE_Li256ELb1ELb1ELb1ELb0EEENS1_36VarlenDynamicPersistentTileSchedulerILi128ELi64ELi256ELi256ELb1ELb1ELb0ELb0ELb1ELb1EEEEEEEEEvNT_6ParamsE:
	.zero		1608


//--------------------- .nv.constant0._ZN7cutlass13device_kernelIN5flash19enable_sm80_to_sm89INS1_16FlashAttnFwdSm80INS1_25CollectiveMainloopFwdSm80ILi8ELi2ELb0EN4cute5tupleIJNS5_1CILi128EEENS7_ILi64EEENS7_ILi192EEEEEELi192ENS_6half_tEfNS_4arch4Sm80ELb0ELb0ELb1ELb1ELb0ELb1ELb1ELb1EEENS1_21CollectiveEpilogueFwdINS6_IJS8_SA_S9_EEENS6_IJNS7_ILi1EEESI_SI_EEESC_SE_Li256ELb1ELb1ELb1ELb0EEENS1_36VarlenDynamicPersistentTileSchedulerILi128ELi64ELi256ELi256ELb1ELb1ELb0ELb0ELb1ELb1EEEEEEEEEvNT_6ParamsE --------------------------
	.section	.nv.constant0._ZN7cutlass13device_kernelIN5flash19enable_sm80_to_sm89INS1_16FlashAttnFwdSm80INS1_25CollectiveMainloopFwdSm80ILi8ELi2ELb0EN4cute5tupleIJNS5_1CILi128EEENS7_ILi64EEENS7_ILi192EEEEEELi192ENS_6half_tEfNS_4arch4Sm80ELb0ELb0ELb1ELb1ELb0ELb1ELb1ELb1EEENS1_21CollectiveEpilogueFwdINS6_IJS8_SA_S9_EEENS6_IJNS7_ILi1EEESI_SI_EEESC_SE_Li256ELb1ELb1ELb1ELb0EEENS1_36VarlenDynamicPersistentTileSchedulerILi128ELi64ELi256ELi256ELb1ELb1ELb0ELb0ELb1ELb1EEEEEEEEEvNT_6ParamsE,"a",@progbits
	.sectionflags	@""
	.align	4
.nv.constant0._ZN7cutlass13device_kernelIN5flash19enable_sm80_to_sm89INS1_16FlashAttnFwdSm80INS1_25CollectiveMainloopFwdSm80ILi8ELi2ELb0EN4cute5tupleIJNS5_1CILi128EEENS7_ILi64EEENS7_ILi192EEEEEELi192ENS_6half_tEfNS_4arch4Sm80ELb0ELb0ELb1ELb1ELb0ELb1ELb1ELb1EEENS1_21CollectiveEpilogueFwdINS6_IJS8_SA_S9_EEENS6_IJNS7_ILi1EEESI_SI_EEESC_SE_Li256ELb1ELb1ELb1ELb0EEENS1_36VarlenDynamicPersistentTileSchedulerILi128ELi64ELi256ELi256ELb1ELb1ELb0ELb0ELb1ELb1EEEEEEEEEvNT_6ParamsE:
	.zero		1608


//--------------------- .nv.constant0._ZN7cutlass13device_kernelIN5flash19enable_sm80_to_sm89INS1_16FlashAttnFwdSm80INS1_25CollectiveMainloopFwdSm80ILi8ELi2ELb0EN4cute5tupleIJNS5_1CILi128EEENS7_ILi64EEENS7_ILi192EEEEEELi192ENS_6half_tEfNS_4arch4Sm80ELb0ELb1ELb1ELb0ELb0ELb0ELb1ELb1EEENS1_21CollectiveEpilogueFwdINS6_IJS8_SA_S9_EEENS6_IJNS7_ILi1EEESI_SI_EEESC_SE_Li256ELb0ELb1ELb1ELb0EEENS1_19SingleTileSchedulerILb0ELb1ELb1ELi128EEEEEEEEEvNT_6ParamsE --------------------------
	.section	.nv.constant0._ZN7cutlass13device_kernelIN5flash19enable_sm80_to_sm89INS1_16FlashAttnFwdSm80INS1_25CollectiveMainloopFwdSm80ILi8ELi2ELb0EN4cute5tupleIJNS5_1CILi128EEENS7_ILi64EEENS7_ILi192EEEEEELi192ENS_6half_tEfNS_4arch4Sm80ELb0ELb1ELb1ELb0ELb0ELb0ELb1ELb1EEENS1_21CollectiveEpilogueFwdINS6_IJS8_SA_S9_EEENS6_IJNS7_ILi1EEESI_SI_EEESC_SE_Li256ELb0ELb1ELb1ELb0EEENS1_19SingleTileSchedulerILb0ELb1ELb1ELi128EEEEEEEEEvNT_6ParamsE,"a",@progbits
	.sectionflags	@""
	.align	4
.nv.constant0._ZN7cutlass13device_kernelIN5flash19enable_sm80_to_sm89INS1_16FlashAttnFwdSm80INS1_25CollectiveMainloopFwdSm80ILi8ELi2ELb0EN4cute5tupleIJNS5_1CILi128EEENS7_ILi64EEENS7_ILi192EEEEEELi192ENS_6half_tEfNS_4arch4Sm80ELb0ELb1ELb1ELb0ELb0ELb0ELb1ELb1EEENS1_21CollectiveEpilogueFwdINS6_IJS8_SA_S9_EEENS6_IJNS7_ILi1EEESI_SI_EEESC_SE_Li256ELb0ELb1ELb1ELb0EEENS1_19SingleTileSchedulerILb0ELb1ELb1ELi128EEEEEEEEEvNT_6ParamsE:
	.zero		1576


//--------------------- .nv.constant0._ZN7cutlass13device_kernelIN5flash19enable_sm80_to_sm89INS1_16FlashAttnFwdSm80INS1_25CollectiveMainloopFwdSm80ILi8ELi2ELb0EN4cute5tupleIJNS5_1CILi128EEENS7_ILi64EEENS7_ILi192EEEEEELi192ENS_6half_tEfNS_4arch4Sm80ELb0ELb1ELb1ELb1ELb0ELb0ELb1ELb1EEENS1_21CollectiveEpilogueFwdINS6_IJS8_SA_S9_EEENS6_IJNS7_ILi1EEESI_SI_EEESC_SE_Li256ELb1ELb1ELb1ELb0EEENS1_36VarlenDynamicPersistentTileSchedulerILi128ELi64ELi256ELi256ELb1ELb1ELb0ELb1ELb0ELb1EEEEEEEEEvNT_6ParamsE --------------------------
	.section	.nv.constant0._ZN7cutlass13device_kernelIN5flash19enable_sm80_to_sm89INS1_16FlashAttnFwdSm80INS1_25CollectiveMainloopFwdSm80ILi8ELi2ELb0EN4cute5tupleIJNS5_1CILi128EEENS7_ILi64EEENS7_ILi192EEEEEELi192ENS_6half_tEfNS_4arch4Sm80ELb0ELb1ELb1ELb1ELb0ELb0ELb1ELb1EEENS1_21CollectiveEpilogueFwdINS6_IJS8_SA_S9_EEENS6_IJNS7_ILi1EEESI_SI_EEESC_SE_Li256ELb1ELb1ELb1ELb0EEENS1_36VarlenDynamicPersistentTileSchedulerILi128ELi64ELi256ELi256ELb1ELb1ELb0ELb1ELb0ELb1EEEEEEEEEvNT_6ParamsE,"a",@progbits
	.sectionflags	@""
	.align	4
.nv.constant0._ZN7cutlass13device_kernelIN5flash19enable_sm80_to_sm89INS1_16FlashAttnFwdSm80INS1_25CollectiveMainloopFwdSm80ILi8ELi2ELb0EN4cute5tupleIJNS5_1CILi128EEENS7_ILi64EEENS7_ILi192EEEEEELi192ENS_6half_tEfNS_4arch4Sm80ELb0ELb1ELb1ELb1ELb0ELb0ELb1ELb1EEENS1_21CollectiveEpilogueFwdINS6_IJS8_SA_S9_EEENS6_IJNS7_ILi1EEESI_SI_EEESC_SE_Li256ELb1ELb1ELb1ELb0EEENS1_36VarlenDynamicPersistentTileSchedulerILi128ELi64ELi256ELi256ELb1ELb1ELb0ELb1ELb0ELb1EEEEEEEEEvNT_6ParamsE:
	.zero		1608


//--------------------- .nv.constant0._ZN7cutlass13device_kernelIN5flash19enable_sm80_to_sm89INS1_16FlashAttnFwdSm80INS1_25CollectiveMainloopFwdSm80ILi8ELi2ELb0EN4cute5tupleIJNS5_1CILi128EEENS7_ILi64EEENS7_ILi192EEEEEELi192ENS_6half_tEfNS_4arch4Sm80ELb0ELb1ELb1ELb1ELb0ELb1ELb1ELb1EEENS1_21CollectiveEpilogueFwdINS6_IJS8_SA_S9_EEENS6_IJNS7_ILi1EEESI_SI_EEESC_SE_Li256ELb1ELb1ELb1ELb0EEENS1_36VarlenDynamicPersistentTileSchedulerILi128ELi64ELi256ELi256ELb1ELb1ELb0ELb1ELb0ELb1EEEEEEEEEvNT_6ParamsE --------------------------
	.section	.nv.constant0._ZN7cutlass13device_kernelIN5flash19enable_sm80_to_sm89INS1_16FlashAttnFwdSm80INS1_25CollectiveMainloopFwdSm80ILi8ELi2ELb0EN4cute5tupleIJNS5_1CILi128EEENS7_ILi64EEENS7_ILi192EEEEEELi192ENS_6half_tEfNS_4arch4Sm80ELb0ELb1ELb1ELb1ELb0ELb1ELb1ELb1EEENS1_21CollectiveEpilogueFwdINS6_IJS8_SA_S9_EEENS6_IJNS7_ILi1EEESI_SI_EEESC_SE_Li256ELb1ELb1ELb1ELb0EEENS1_36VarlenDynamicPersistentTileSchedulerILi128ELi64ELi256ELi256ELb1ELb1ELb0ELb1ELb0ELb1EEEEEEEEEvNT_6ParamsE,"a",@progbits
	.sectionflags	@""
	.align	4
.nv.constant0._ZN7cutlass13device_kernelIN5flash19enable_sm80_to_sm89INS1_16FlashAttnFwdSm80INS1_25CollectiveMainloopFwdSm80ILi8ELi2ELb0EN4cute5tupleIJNS5_1CILi128EEENS7_ILi64EEENS7_ILi192EEEEEELi192ENS_6half_tEfNS_4arch4Sm80ELb0ELb1ELb1ELb1ELb0ELb1ELb1ELb1EEENS1_21CollectiveEpilogueFwdINS6_IJS8_SA_S9_EEENS6_IJNS7_ILi1EEESI_SI_EEESC_SE_Li256ELb1ELb1ELb1ELb0EEENS1_36VarlenDynamicPersistentTileSchedulerILi128ELi64ELi256ELi256ELb1ELb1ELb0ELb1ELb0ELb1EEEEEEEEEvNT_6ParamsE:
	.zero		1608


//--------------------- .nv.constant0._ZN7cutlass13device_kernelIN5flash19enable_sm80_to_sm89INS1_16FlashAttnFwdSm80INS1_25CollectiveMainloopFwdSm80ILi8ELi2ELb1EN4cute5tupleIJNS5_1CILi128EEENS7_ILi96EEENS7_ILi192EEEEEELi192ENS_6half_tEfNS_4arch4Sm80ELb1ELb0ELb1ELb0ELb0ELb0ELb1ELb1EEENS1_21CollectiveEpilogueFwdINS6_IJS8_SA_S9_EEENS6_IJNS7_ILi1EEESI_SI_EEESC_SE_Li256ELb0ELb1ELb1ELb0EEENS1_30DynamicPersistentTileSchedulerILi256ELi256ELb1ELb1ELb0EEEEEEEEEvNT_6ParamsE --------------------------
	.section	.nv.constant0._ZN7cutlass13device_kernelIN5flash19enable_sm80_to_sm89INS1_16FlashAttnFwdSm80INS1_25CollectiveMainloopFwdSm80ILi8ELi2ELb1EN4cute5tupleIJNS5_1CILi128EEENS7_ILi96EEENS7_ILi192EEEEEELi192ENS_6half_tEfNS_4arch4Sm80ELb1ELb0ELb1ELb0ELb0ELb0ELb1ELb1EEENS1_21CollectiveEpilogueFwdINS6_IJS8_SA_S9_EEENS6_IJNS7_ILi1EEESI_SI_EEESC_SE_Li256ELb0ELb1ELb1ELb0EEENS1_30DynamicPersistentTileSchedulerILi256ELi256ELb1ELb1ELb0EEEEEEEEEvNT_6ParamsE,"a",@progbits
	.sectionflags	@""
	.align	4
.nv.constant0._ZN7cutlass13device_kernelIN5flash19enable_sm80_to_sm89INS1_16FlashAttnFwdSm80INS1_25CollectiveMainloopFwdSm80ILi8ELi2ELb1EN4cute5tupleIJNS5_1CILi128EEENS7_ILi96EEENS7_ILi192EEEEEELi192ENS_6half_tEfNS_4arch4Sm80ELb1ELb0ELb1ELb0ELb0ELb0ELb1ELb1EEENS1_21CollectiveEpilogueFwdINS6_IJS8_SA_S9_EEENS6_IJNS7_ILi1EEESI_SI_EEESC_SE_Li256ELb0ELb1ELb1ELb0EEENS1_30DynamicPersistentTileSchedulerILi256ELi256ELb1ELb1ELb0EEEEEEEEEvNT_6ParamsE:
	.zero		1592


//--------------------- .nv.constant0._ZN7cutlass13device_kernelIN5flash19enable_sm80_to_sm89INS1_16FlashAttnFwdSm80INS1_25CollectiveMainloopFwdSm80ILi8ELi2ELb0EN4cute5tupleIJNS5_1CILi128EEENS7_ILi64EEENS7_ILi192EEEEEELi192ENS_6half_tEfNS_4arch4Sm80ELb1ELb0ELb1ELb1ELb0ELb0ELb1ELb1EEENS1_21CollectiveEpilogueFwdINS6_IJS8_SA_S9_EEENS6_IJNS7_ILi1EEESI_SI_EEESC_SE_Li256ELb1ELb1ELb1ELb0EEENS1_36VarlenDynamicPersistentTileSchedulerILi128ELi64ELi256ELi256ELb1ELb1ELb0ELb1ELb1ELb1EEEEEEEEEvNT_6ParamsE --------------------------
	.section	.nv.constant0._ZN7cutlass13device_kernelIN5flash19enable_sm80_to_sm89INS1_16FlashAttnFwdSm80INS1_25CollectiveMainloopFwdSm80ILi8ELi2ELb0EN4cute5tupleIJNS5_1CILi128EEENS7_ILi64EEENS7_ILi192EEEEEELi192ENS_6half_tEfNS_4arch4Sm80ELb1ELb0ELb1ELb1ELb0ELb0ELb1ELb1EEENS1_21CollectiveEpilogueFwdINS6_IJS8_SA_S9_EEENS6_IJNS7_ILi1EEESI_SI_EEESC_SE_Li256ELb1ELb1ELb1ELb0EEENS1_36VarlenDynamicPersistentTileSchedulerILi128ELi64ELi256ELi256ELb1ELb1ELb0ELb1ELb1ELb1EEEEEEEEEvNT_6ParamsE,"a",@progbits
	.sectionflags	@""
	.align	4
.nv.constant0._ZN7cutlass13device_kernelIN5flash19enable_sm80_to_sm89INS1_16FlashAttnFwdSm80INS1_25CollectiveMainloopFwdSm80ILi8ELi2ELb0EN4cute5tupleIJNS5_1CILi128EEENS7_ILi64EEENS7_ILi192EEEEEELi192ENS_6half_tEfNS_4arch4Sm80ELb1ELb0ELb1ELb1ELb0ELb0ELb1ELb1EEENS1_21CollectiveEpilogueFwdINS6_IJS8_SA_S9_EEENS6_IJNS7_ILi1EEESI_SI_EEESC_SE_Li256ELb1ELb1ELb1ELb0EEENS1_36VarlenDynamicPersistentTileSchedulerILi128ELi64ELi256ELi256ELb1ELb1ELb0ELb1ELb1ELb1EEEEEEEEEvNT_6ParamsE:
	.zero		1608


//--------------------- .nv.constant0._ZN7cutlass13device_kernelIN5flash19enable_sm80_to_sm89INS1_16FlashAttnFwdSm80INS1_25CollectiveMainloopFwdSm80ILi8ELi2ELb0EN4cute5tupleIJNS5_1CILi128EEENS7_ILi64EEENS7_ILi192EEEEEELi192ENS_6half_tEfNS_4arch4Sm80ELb1ELb0ELb1ELb1ELb0ELb1ELb1ELb1EEENS1_21CollectiveEpilogueFwdINS6_IJS8_SA_S9_EEENS6_IJNS7_ILi1EEESI_SI_EEESC_SE_Li256ELb1ELb1ELb1ELb0EEENS1_36VarlenDynamicPersistentTileSchedulerILi128ELi64ELi256ELi256ELb1ELb1ELb0ELb1ELb1ELb1EEEEEEEEEvNT_6ParamsE --------------------------
	.section	.nv.constant0._ZN7cutlass13device_kernelIN5flash19enable_sm80_to_sm89INS1_16FlashAttnFwdSm80INS1_25CollectiveMainloopFwdSm80ILi8ELi2ELb0EN4cute5tupleIJNS5_1CILi128EEENS7_ILi64EEENS7_ILi192EEEEEELi192ENS_6half_tEfNS_4arch4Sm80ELb1ELb0ELb1ELb1ELb0ELb1ELb1ELb1EEENS1_21CollectiveEpilogueFwdINS6_IJS8_SA_S9_EEENS6_IJNS7_ILi1EEESI_SI_EEESC_SE_Li256ELb1ELb1ELb1ELb0EEENS1_36VarlenDynamicPersistentTileSchedulerILi128ELi64ELi256ELi256ELb1ELb1ELb0ELb1ELb1ELb1EEEEEEEEEvNT_6ParamsE,"a",@progbits
	.sectionflags	@""
	.align	4
.nv.constant0._ZN7cutlass13device_kernelIN5flash19enable_sm80_to_sm89INS1_16FlashAttnFwdSm80INS1_25CollectiveMainloopFwdSm80ILi8ELi2ELb0EN4cute5tupleIJNS5_1CILi128EEENS7_ILi64EEENS7_ILi192EEEEEELi192ENS_6half_tEfNS_4arch4Sm80ELb1ELb0ELb1ELb1ELb0ELb1ELb1ELb1EEENS1_21CollectiveEpilogueFwdINS6_IJS8_SA_S9_EEENS6_IJNS7_ILi1EEESI_SI_EEESC_SE_Li256ELb1ELb1ELb1ELb0EEENS1_36VarlenDynamicPersistentTileSchedulerILi128ELi64ELi256ELi256ELb1ELb1ELb0ELb1ELb1ELb1EEEEEEEEEvNT_6ParamsE:
	.zero		1608


//--------------------- SYMBOLS --------------------------

	.type		.nv.reservedSmem.offset0,@object
	.size		.nv.reservedSmem.offset0,0x4
